//
// Generated by NVIDIA NVVM Compiler
//
// Compiler Build ID: CL-36424714
// Cuda compilation tools, release 13.0, V13.0.88
// Based on NVVM 20.0.0
//

.version 9.0
.target sm_100
.address_size 64

	// .globl	_Z14simple_conv_1dPfS_S_ii
// _ZZ13tiled_conv_1dPfS_S_iiE2Ns has been demoted

.visible .entry _Z14simple_conv_1dPfS_S_ii(
	.param .u64 .ptr .align 1 _Z14simple_conv_1dPfS_S_ii_param_0,
	.param .u64 .ptr .align 1 _Z14simple_conv_1dPfS_S_ii_param_1,
	.param .u64 .ptr .align 1 _Z14simple_conv_1dPfS_S_ii_param_2,
	.param .u32 _Z14simple_conv_1dPfS_S_ii_param_3,
	.param .u32 _Z14simple_conv_1dPfS_S_ii_param_4
)
{
	.reg .pred 	%p<57>;
	.reg .b32 	%r<43>;
	.reg .b32 	%f<96>;
	.reg .b64 	%rd<47>;

	ld.param.u64 	%rd7, [_Z14simple_conv_1dPfS_S_ii_param_0];
	ld.param.u64 	%rd8, [_Z14simple_conv_1dPfS_S_ii_param_1];
	ld.param.u64 	%rd6, [_Z14simple_conv_1dPfS_S_ii_param_2];
	ld.param.u32 	%r28, [_Z14simple_conv_1dPfS_S_ii_param_3];
	ld.param.u32 	%r29, [_Z14simple_conv_1dPfS_S_ii_param_4];
	cvta.to.global.u64 	%rd1, %rd8;
	cvta.to.global.u64 	%rd2, %rd7;
	mov.u32 	%r30, %ctaid.x;
	mov.u32 	%r31, %ntid.x;
	mov.u32 	%r32, %tid.x;
	mad.lo.s32 	%r1, %r30, %r31, %r32;
	shr.u32 	%r33, %r29, 31;
	add.s32 	%r34, %r29, %r33;
	shr.s32 	%r35, %r34, 1;
	sub.s32 	%r2, %r1, %r35;
	setp.ge.s32 	%p1, %r1, %r28;
	setp.lt.s32 	%p2, %r29, 1;
	mov.f32 	%f75, 0f00000000;
	or.pred  	%p3, %p1, %p2;
	@%p3 bra 	$L__BB0_41;
	and.b32  	%r3, %r29, 7;
	setp.lt.u32 	%p4, %r29, 8;
	mov.f32 	%f75, 0f00000000;
	mov.b32 	%r41, 0;
	@%p4 bra 	$L__BB0_20;
	and.b32  	%r41, %r29, 2147483640;
	mov.f32 	%f75, 0f00000000;
	mov.b32 	%r39, 0;
$L__BB0_3:
	.pragma "nounroll";
	add.s32 	%r6, %r2, %r39;
	setp.lt.s32 	%p5, %r6, 0;
	setp.ge.s32 	%p6, %r6, %r28;
	or.pred  	%p7, %p5, %p6;
	mul.wide.u32 	%rd9, %r39, 4;
	add.s64 	%rd3, %rd1, %rd9;
	@%p7 bra 	$L__BB0_5;
	mul.wide.u32 	%rd10, %r6, 4;
	add.s64 	%rd11, %rd2, %rd10;
	ld.global.f32 	%f42, [%rd11];
	ld.global.f32 	%f43, [%rd3];
	fma.rn.f32 	%f75, %f42, %f43, %f75;
$L__BB0_5:
	add.s32 	%r7, %r6, 1;
	setp.lt.s32 	%p8, %r7, 0;
	setp.ge.s32 	%p9, %r7, %r28;
	or.pred  	%p10, %p8, %p9;
	@%p10 bra 	$L__BB0_7;
	mul.wide.u32 	%rd12, %r7, 4;
	add.s64 	%rd13, %rd2, %rd12;
	ld.global.f32 	%f44, [%rd13];
	ld.global.f32 	%f45, [%rd3+4];
	fma.rn.f32 	%f75, %f44, %f45, %f75;
$L__BB0_7:
	add.s32 	%r8, %r6, 2;
	setp.lt.s32 	%p11, %r8, 0;
	setp.ge.s32 	%p12, %r8, %r28;
	or.pred  	%p13, %p11, %p12;
	@%p13 bra 	$L__BB0_9;
	mul.wide.u32 	%rd14, %r8, 4;
	add.s64 	%rd15, %rd2, %rd14;
	ld.global.f32 	%f46, [%rd15];
	ld.global.f32 	%f47, [%rd3+8];
	fma.rn.f32 	%f75, %f46, %f47, %f75;
$L__BB0_9:
	add.s32 	%r9, %r6, 3;
	setp.lt.s32 	%p14, %r9, 0;
	setp.ge.s32 	%p15, %r9, %r28;
	or.pred  	%p16, %p14, %p15;
	@%p16 bra 	$L__BB0_11;
	mul.wide.u32 	%rd16, %r9, 4;
	add.s64 	%rd17, %rd2, %rd16;
	ld.global.f32 	%f48, [%rd17];
	ld.global.f32 	%f49, [%rd3+12];
	fma.rn.f32 	%f75, %f48, %f49, %f75;
$L__BB0_11:
	add.s32 	%r10, %r6, 4;
	setp.lt.s32 	%p17, %r10, 0;
	setp.ge.s32 	%p18, %r10, %r28;
	or.pred  	%p19, %p17, %p18;
	@%p19 bra 	$L__BB0_13;
	mul.wide.u32 	%rd18, %r10, 4;
	add.s64 	%rd19, %rd2, %rd18;
	ld.global.f32 	%f50, [%rd19];
	ld.global.f32 	%f51, [%rd3+16];
	fma.rn.f32 	%f75, %f50, %f51, %f75;
$L__BB0_13:
	add.s32 	%r11, %r6, 5;
	setp.lt.s32 	%p20, %r11, 0;
	setp.ge.s32 	%p21, %r11, %r28;
	or.pred  	%p22, %p20, %p21;
	@%p22 bra 	$L__BB0_15;
	mul.wide.u32 	%rd20, %r11, 4;
	add.s64 	%rd21, %rd2, %rd20;
	ld.global.f32 	%f52, [%rd21];
	ld.global.f32 	%f53, [%rd3+20];
	fma.rn.f32 	%f75, %f52, %f53, %f75;
$L__BB0_15:
	add.s32 	%r12, %r6, 6;
	setp.lt.s32 	%p23, %r12, 0;
	setp.ge.s32 	%p24, %r12, %r28;
	or.pred  	%p25, %p23, %p24;
	@%p25 bra 	$L__BB0_17;
	mul.wide.u32 	%rd22, %r12, 4;
	add.s64 	%rd23, %rd2, %rd22;
	ld.global.f32 	%f54, [%rd23];
	ld.global.f32 	%f55, [%rd3+24];
	fma.rn.f32 	%f75, %f54, %f55, %f75;
$L__BB0_17:
	add.s32 	%r13, %r6, 7;
	setp.lt.s32 	%p26, %r13, 0;
	setp.ge.s32 	%p27, %r13, %r28;
	or.pred  	%p28, %p26, %p27;
	@%p28 bra 	$L__BB0_19;
	mul.wide.u32 	%rd24, %r13, 4;
	add.s64 	%rd25, %rd2, %rd24;
	ld.global.f32 	%f56, [%rd25];
	ld.global.f32 	%f57, [%rd3+28];
	fma.rn.f32 	%f75, %f56, %f57, %f75;
$L__BB0_19:
	add.s32 	%r39, %r39, 8;
	setp.ne.s32 	%p29, %r39, %r41;
	@%p29 bra 	$L__BB0_3;
$L__BB0_20:
	setp.eq.s32 	%p30, %r3, 0;
	@%p30 bra 	$L__BB0_41;
	and.b32  	%r16, %r29, 3;
	setp.lt.u32 	%p31, %r3, 4;
	@%p31 bra 	$L__BB0_31;
	add.s32 	%r17, %r2, %r41;
	setp.lt.s32 	%p32, %r17, 0;
	setp.ge.s32 	%p33, %r17, %r28;
	or.pred  	%p34, %p32, %p33;
	mul.wide.u32 	%rd26, %r41, 4;
	add.s64 	%rd4, %rd1, %rd26;
	@%p34 bra 	$L__BB0_24;
	mul.wide.u32 	%rd27, %r17, 4;
	add.s64 	%rd28, %rd2, %rd27;
	ld.global.f32 	%f59, [%rd28];
	ld.global.f32 	%f60, [%rd4];
	fma.rn.f32 	%f75, %f59, %f60, %f75;
$L__BB0_24:
	add.s32 	%r18, %r17, 1;
	setp.lt.s32 	%p35, %r18, 0;
	setp.ge.s32 	%p36, %r18, %r28;
	or.pred  	%p37, %p35, %p36;
	@%p37 bra 	$L__BB0_26;
	mul.wide.u32 	%rd29, %r18, 4;
	add.s64 	%rd30, %rd2, %rd29;
	ld.global.f32 	%f61, [%rd30];
	ld.global.f32 	%f62, [%rd4+4];
	fma.rn.f32 	%f75, %f61, %f62, %f75;
$L__BB0_26:
	add.s32 	%r19, %r17, 2;
	setp.lt.s32 	%p38, %r19, 0;
	setp.ge.s32 	%p39, %r19, %r28;
	or.pred  	%p40, %p38, %p39;
	@%p40 bra 	$L__BB0_28;
	mul.wide.u32 	%rd31, %r19, 4;
	add.s64 	%rd32, %rd2, %rd31;
	ld.global.f32 	%f63, [%rd32];
	ld.global.f32 	%f64, [%rd4+8];
	fma.rn.f32 	%f75, %f63, %f64, %f75;
$L__BB0_28:
	add.s32 	%r20, %r17, 3;
	setp.lt.s32 	%p41, %r20, 0;
	setp.ge.s32 	%p42, %r20, %r28;
	or.pred  	%p43, %p41, %p42;
	@%p43 bra 	$L__BB0_30;
	mul.wide.u32 	%rd33, %r20, 4;
	add.s64 	%rd34, %rd2, %rd33;
	ld.global.f32 	%f65, [%rd34];
	ld.global.f32 	%f66, [%rd4+12];
	fma.rn.f32 	%f75, %f65, %f66, %f75;
$L__BB0_30:
	add.s32 	%r41, %r41, 4;
$L__BB0_31:
	setp.eq.s32 	%p44, %r16, 0;
	@%p44 bra 	$L__BB0_41;
	setp.eq.s32 	%p45, %r16, 1;
	@%p45 bra 	$L__BB0_38;
	add.s32 	%r23, %r2, %r41;
	setp.lt.s32 	%p46, %r23, 0;
	setp.ge.s32 	%p47, %r23, %r28;
	or.pred  	%p48, %p46, %p47;
	mul.wide.u32 	%rd35, %r41, 4;
	add.s64 	%rd5, %rd1, %rd35;
	@%p48 bra 	$L__BB0_35;
	mul.wide.u32 	%rd36, %r23, 4;
	add.s64 	%rd37, %rd2, %rd36;
	ld.global.f32 	%f68, [%rd37];
	ld.global.f32 	%f69, [%rd5];
	fma.rn.f32 	%f75, %f68, %f69, %f75;
$L__BB0_35:
	add.s32 	%r24, %r23, 1;
	setp.lt.s32 	%p49, %r24, 0;
	setp.ge.s32 	%p50, %r24, %r28;
	or.pred  	%p51, %p49, %p50;
	@%p51 bra 	$L__BB0_37;
	mul.wide.u32 	%rd38, %r24, 4;
	add.s64 	%rd39, %rd2, %rd38;
	ld.global.f32 	%f70, [%rd39];
	ld.global.f32 	%f71, [%rd5+4];
	fma.rn.f32 	%f75, %f70, %f71, %f75;
$L__BB0_37:
	add.s32 	%r41, %r41, 2;
$L__BB0_38:
	and.b32  	%r38, %r29, 1;
	setp.eq.b32 	%p52, %r38, 1;
	not.pred 	%p53, %p52;
	@%p53 bra 	$L__BB0_41;
	add.s32 	%r27, %r2, %r41;
	setp.lt.s32 	%p54, %r27, 0;
	setp.ge.s32 	%p55, %r27, %r28;
	or.pred  	%p56, %p54, %p55;
	@%p56 bra 	$L__BB0_41;
	mul.wide.u32 	%rd40, %r27, 4;
	add.s64 	%rd41, %rd2, %rd40;
	ld.global.f32 	%f72, [%rd41];
	mul.wide.u32 	%rd42, %r41, 4;
	add.s64 	%rd43, %rd1, %rd42;
	ld.global.f32 	%f73, [%rd43];
	fma.rn.f32 	%f75, %f72, %f73, %f75;
$L__BB0_41:
	cvta.to.global.u64 	%rd44, %rd6;
	mul.wide.s32 	%rd45, %r1, 4;
	add.s64 	%rd46, %rd44, %rd45;
	st.global.f32 	[%rd46], %f75;
	ret;

}
	// .globl	_Z14simple_conv_2dPfS_S_iii
.visible .entry _Z14simple_conv_2dPfS_S_iii(
	.param .u64 .ptr .align 1 _Z14simple_conv_2dPfS_S_iii_param_0,
	.param .u64 .ptr .align 1 _Z14simple_conv_2dPfS_S_iii_param_1,
	.param .u64 .ptr .align 1 _Z14simple_conv_2dPfS_S_iii_param_2,
	.param .u32 _Z14simple_conv_2dPfS_S_iii_param_3,
	.param .u32 _Z14simple_conv_2dPfS_S_iii_param_4,
	.param .u32 _Z14simple_conv_2dPfS_S_iii_param_5
)
{
	.reg .pred 	%p<43>;
	.reg .b32 	%r<49>;
	.reg .b32 	%f<49>;
	.reg .b64 	%rd<35>;

	ld.param.u64 	%rd8, [_Z14simple_conv_2dPfS_S_iii_param_0];
	ld.param.u64 	%rd9, [_Z14simple_conv_2dPfS_S_iii_param_1];
	ld.param.u64 	%rd7, [_Z14simple_conv_2dPfS_S_iii_param_2];
	ld.param.u32 	%r18, [_Z14simple_conv_2dPfS_S_iii_param_3];
	ld.param.u32 	%r21, [_Z14simple_conv_2dPfS_S_iii_param_4];
	ld.param.u32 	%r20, [_Z14simple_conv_2dPfS_S_iii_param_5];
	cvta.to.global.u64 	%rd1, %rd9;
	cvta.to.global.u64 	%rd2, %rd8;
	mov.u32 	%r22, %ctaid.x;
	mov.u32 	%r23, %ntid.x;
	mov.u32 	%r24, %tid.x;
	mad.lo.s32 	%r1, %r22, %r23, %r24;
	mov.u32 	%r25, %ctaid.y;
	mov.u32 	%r26, %ntid.y;
	mov.u32 	%r27, %tid.y;
	mad.lo.s32 	%r28, %r25, %r26, %r27;
	shr.u32 	%r29, %r20, 31;
	add.s32 	%r30, %r20, %r29;
	shr.s32 	%r31, %r30, 1;
	neg.s32 	%r3, %r31;
	sub.s32 	%r4, %r1, %r31;
	setp.ge.s32 	%p2, %r1, %r18;
	setp.ge.s32 	%p3, %r28, %r21;
	or.pred  	%p4, %p2, %p3;
	setp.lt.s32 	%p5, %r20, 1;
	mov.f32 	%f39, 0f00000000;
	or.pred  	%p6, %p4, %p5;
	@%p6 bra 	$L__BB1_23;
	and.b32  	%r5, %r20, 3;
	and.b32  	%r6, %r20, 2147483644;
	add.s32 	%r7, %r3, %r28;
	mov.f32 	%f39, 0f00000000;
	mov.b32 	%r46, 0;
$L__BB1_2:
	setp.lt.u32 	%p7, %r20, 4;
	add.s32 	%r34, %r7, %r46;
	setp.lt.s32 	%p8, %r34, 0;
	setp.ge.s32 	%p9, %r34, %r21;
	or.pred  	%p1, %p8, %p9;
	mul.lo.s32 	%r9, %r34, %r18;
	add.s32 	%r10, %r9, %r4;
	mul.lo.s32 	%r11, %r46, %r20;
	mov.b32 	%r48, 0;
	@%p7 bra 	$L__BB1_13;
	mov.b32 	%r47, 0;
$L__BB1_4:
	add.s32 	%r13, %r47, %r4;
	setp.lt.s32 	%p10, %r13, 0;
	setp.ge.s32 	%p11, %r13, %r18;
	or.pred  	%p12, %p10, %p11;
	or.pred  	%p13, %p12, %p1;
	@%p13 bra 	$L__BB1_6;
	add.s32 	%r36, %r13, %r9;
	mul.wide.s32 	%rd10, %r36, 4;
	add.s64 	%rd11, %rd2, %rd10;
	ld.global.f32 	%f23, [%rd11];
	add.s32 	%r37, %r47, %r11;
	mul.wide.u32 	%rd12, %r37, 4;
	add.s64 	%rd13, %rd1, %rd12;
	ld.global.f32 	%f24, [%rd13];
	fma.rn.f32 	%f39, %f23, %f24, %f39;
$L__BB1_6:
	add.s32 	%r38, %r13, 1;
	setp.lt.s32 	%p14, %r38, 0;
	setp.ge.s32 	%p15, %r38, %r18;
	or.pred  	%p16, %p14, %p15;
	or.pred  	%p17, %p16, %p1;
	cvt.s64.s32 	%rd14, %r47;
	cvt.s64.s32 	%rd15, %r10;
	add.s64 	%rd16, %rd15, %rd14;
	shl.b64 	%rd17, %rd16, 2;
	add.s64 	%rd3, %rd2, %rd17;
	cvt.u64.u32 	%rd18, %r11;
	add.s64 	%rd19, %rd14, %rd18;
	shl.b64 	%rd20, %rd19, 2;
	add.s64 	%rd4, %rd1, %rd20;
	@%p17 bra 	$L__BB1_8;
	ld.global.f32 	%f25, [%rd3+4];
	ld.global.f32 	%f26, [%rd4+4];
	fma.rn.f32 	%f39, %f25, %f26, %f39;
$L__BB1_8:
	add.s32 	%r39, %r13, 2;
	setp.lt.s32 	%p18, %r39, 0;
	setp.ge.s32 	%p19, %r39, %r18;
	or.pred  	%p20, %p18, %p19;
	or.pred  	%p21, %p20, %p1;
	@%p21 bra 	$L__BB1_10;
	ld.global.f32 	%f27, [%rd3+8];
	ld.global.f32 	%f28, [%rd4+8];
	fma.rn.f32 	%f39, %f27, %f28, %f39;
$L__BB1_10:
	add.s32 	%r40, %r13, 3;
	setp.lt.s32 	%p22, %r40, 0;
	setp.ge.s32 	%p23, %r40, %r18;
	or.pred  	%p24, %p22, %p23;
	or.pred  	%p25, %p24, %p1;
	@%p25 bra 	$L__BB1_12;
	ld.global.f32 	%f29, [%rd3+12];
	ld.global.f32 	%f30, [%rd4+12];
	fma.rn.f32 	%f39, %f29, %f30, %f39;
$L__BB1_12:
	add.s32 	%r47, %r47, 4;
	setp.ne.s32 	%p26, %r47, %r6;
	mov.u32 	%r48, %r6;
	@%p26 bra 	$L__BB1_4;
$L__BB1_13:
	setp.eq.s32 	%p27, %r5, 0;
	@%p27 bra 	$L__BB1_22;
	add.s32 	%r16, %r48, %r4;
	setp.lt.s32 	%p28, %r16, 0;
	setp.ge.s32 	%p29, %r16, %r18;
	or.pred  	%p30, %p28, %p29;
	or.pred  	%p31, %p30, %p1;
	@%p31 bra 	$L__BB1_16;
	add.s32 	%r41, %r16, %r9;
	mul.wide.s32 	%rd21, %r41, 4;
	add.s64 	%rd22, %rd2, %rd21;
	ld.global.f32 	%f31, [%rd22];
	add.s32 	%r42, %r48, %r11;
	mul.wide.u32 	%rd23, %r42, 4;
	add.s64 	%rd24, %rd1, %rd23;
	ld.global.f32 	%f32, [%rd24];
	fma.rn.f32 	%f39, %f31, %f32, %f39;
$L__BB1_16:
	setp.eq.s32 	%p32, %r5, 1;
	@%p32 bra 	$L__BB1_22;
	add.s32 	%r43, %r16, 1;
	setp.lt.s32 	%p33, %r43, 0;
	setp.ge.s32 	%p34, %r43, %r18;
	or.pred  	%p35, %p33, %p34;
	or.pred  	%p36, %p35, %p1;
	cvt.u64.u32 	%rd25, %r48;
	cvt.s64.s32 	%rd26, %r10;
	add.s64 	%rd27, %rd26, %rd25;
	shl.b64 	%rd28, %rd27, 2;
	add.s64 	%rd5, %rd2, %rd28;
	cvt.u64.u32 	%rd29, %r11;
	add.s64 	%rd30, %rd25, %rd29;
	shl.b64 	%rd31, %rd30, 2;
	add.s64 	%rd6, %rd1, %rd31;
	@%p36 bra 	$L__BB1_19;
	ld.global.f32 	%f33, [%rd5+4];
	ld.global.f32 	%f34, [%rd6+4];
	fma.rn.f32 	%f39, %f33, %f34, %f39;
$L__BB1_19:
	setp.eq.s32 	%p37, %r5, 2;
	@%p37 bra 	$L__BB1_22;
	add.s32 	%r44, %r16, 2;
	setp.lt.s32 	%p38, %r44, 0;
	setp.ge.s32 	%p39, %r44, %r18;
	or.pred  	%p40, %p38, %p39;
	or.pred  	%p41, %p40, %p1;
	@%p41 bra 	$L__BB1_22;
	ld.global.f32 	%f35, [%rd5+8];
	ld.global.f32 	%f36, [%rd6+8];
	fma.rn.f32 	%f39, %f35, %f36, %f39;
$L__BB1_22:
	add.s32 	%r46, %r46, 1;
	setp.ne.s32 	%p42, %r46, %r20;
	@%p42 bra 	$L__BB1_2;
$L__BB1_23:
	cvta.to.global.u64 	%rd32, %rd7;
	mad.lo.s32 	%r45, %r18, %r28, %r1;
	mul.wide.s32 	%rd33, %r45, 4;
	add.s64 	%rd34, %rd32, %rd33;
	st.global.f32 	[%rd34], %f39;
	ret;

}
	// .globl	_Z13tiled_conv_1dPfS_S_ii
.visible .entry _Z13tiled_conv_1dPfS_S_ii(
	.param .u64 .ptr .align 1 _Z13tiled_conv_1dPfS_S_ii_param_0,
	.param .u64 .ptr .align 1 _Z13tiled_conv_1dPfS_S_ii_param_1,
	.param .u64 .ptr .align 1 _Z13tiled_conv_1dPfS_S_ii_param_2,
	.param .u32 _Z13tiled_conv_1dPfS_S_ii_param_3,
	.param .u32 _Z13tiled_conv_1dPfS_S_ii_param_4
)
{
	.reg .pred 	%p<14>;
	.reg .b32 	%r<61>;
	.reg .b32 	%f<113>;
	.reg .b64 	%rd<24>;
	// demoted variable
	.shared .align 4 .b8 _ZZ13tiled_conv_1dPfS_S_iiE2Ns[4096];
	ld.param.u64 	%rd8, [_Z13tiled_conv_1dPfS_S_ii_param_0];
	ld.param.u64 	%rd10, [_Z13tiled_conv_1dPfS_S_ii_param_1];
	ld.param.u64 	%rd9, [_Z13tiled_conv_1dPfS_S_ii_param_2];
	ld.param.u32 	%r25, [_Z13tiled_conv_1dPfS_S_ii_param_3];
	ld.param.u32 	%r26, [_Z13tiled_conv_1dPfS_S_ii_param_4];
	cvta.to.global.u64 	%rd1, %rd10;
	mov.u32 	%r27, %ctaid.x;
	mov.u32 	%r28, %ntid.x;
	mov.u32 	%r1, %tid.x;
	mad.lo.s32 	%r2, %r27, %r28, %r1;
	shr.u32 	%r29, %r26, 31;
	add.s32 	%r30, %r26, %r29;
	shr.s32 	%r31, %r30, 1;
	sub.s32 	%r3, %r2, %r31;
	setp.lt.s32 	%p1, %r3, 0;
	setp.ge.s32 	%p2, %r3, %r25;
	or.pred  	%p3, %p1, %p2;
	@%p3 bra 	$L__BB2_2;
	cvta.to.global.u64 	%rd11, %rd8;
	mul.wide.u32 	%rd12, %r3, 4;
	add.s64 	%rd13, %rd11, %rd12;
	ld.global.f32 	%f14, [%rd13];
	shl.b32 	%r36, %r1, 2;
	mov.u32 	%r37, _ZZ13tiled_conv_1dPfS_S_iiE2Ns;
	add.s32 	%r38, %r37, %r36;
	st.shared.f32 	[%r38], %f14;
	bra.uni 	$L__BB2_3;
$L__BB2_2:
	shl.b32 	%r32, %r1, 2;
	mov.u32 	%r33, _ZZ13tiled_conv_1dPfS_S_iiE2Ns;
	add.s32 	%r34, %r33, %r32;
	mov.b32 	%r35, 0;
	st.shared.u32 	[%r34], %r35;
$L__BB2_3:
	bar.sync 	0;
	setp.ge.s32 	%p4, %r2, %r25;
	@%p4 bra 	$L__BB2_18;
	setp.lt.s32 	%p5, %r26, 1;
	mov.f32 	%f112, 0f00000000;
	@%p5 bra 	$L__BB2_17;
	and.b32  	%r4, %r26, 15;
	setp.lt.u32 	%p6, %r26, 16;
	mov.f32 	%f112, 0f00000000;
	mov.b32 	%r57, 0;
	@%p6 bra 	$L__BB2_8;
	and.b32  	%r57, %r26, 2147483632;
	neg.s32 	%r55, %r57;
	shl.b32 	%r40, %r1, 2;
	mov.u32 	%r41, _ZZ13tiled_conv_1dPfS_S_iiE2Ns;
	add.s32 	%r42, %r40, %r41;
	add.s32 	%r54, %r42, 32;
	add.s64 	%rd22, %rd1, 32;
	mov.f32 	%f112, 0f00000000;
$L__BB2_7:
	.pragma "nounroll";
	ld.shared.f32 	%f19, [%r54+-32];
	ld.global.f32 	%f20, [%rd22+-32];
	fma.rn.f32 	%f21, %f19, %f20, %f112;
	ld.shared.f32 	%f22, [%r54+-28];
	ld.global.f32 	%f23, [%rd22+-28];
	fma.rn.f32 	%f24, %f22, %f23, %f21;
	ld.shared.f32 	%f25, [%r54+-24];
	ld.global.f32 	%f26, [%rd22+-24];
	fma.rn.f32 	%f27, %f25, %f26, %f24;
	ld.shared.f32 	%f28, [%r54+-20];
	ld.global.f32 	%f29, [%rd22+-20];
	fma.rn.f32 	%f30, %f28, %f29, %f27;
	ld.shared.f32 	%f31, [%r54+-16];
	ld.global.f32 	%f32, [%rd22+-16];
	fma.rn.f32 	%f33, %f31, %f32, %f30;
	ld.shared.f32 	%f34, [%r54+-12];
	ld.global.f32 	%f35, [%rd22+-12];
	fma.rn.f32 	%f36, %f34, %f35, %f33;
	ld.shared.f32 	%f37, [%r54+-8];
	ld.global.f32 	%f38, [%rd22+-8];
	fma.rn.f32 	%f39, %f37, %f38, %f36;
	ld.shared.f32 	%f40, [%r54+-4];
	ld.global.f32 	%f41, [%rd22+-4];
	fma.rn.f32 	%f42, %f40, %f41, %f39;
	ld.shared.f32 	%f43, [%r54];
	ld.global.f32 	%f44, [%rd22];
	fma.rn.f32 	%f45, %f43, %f44, %f42;
	ld.shared.f32 	%f46, [%r54+4];
	ld.global.f32 	%f47, [%rd22+4];
	fma.rn.f32 	%f48, %f46, %f47, %f45;
	ld.shared.f32 	%f49, [%r54+8];
	ld.global.f32 	%f50, [%rd22+8];
	fma.rn.f32 	%f51, %f49, %f50, %f48;
	ld.shared.f32 	%f52, [%r54+12];
	ld.global.f32 	%f53, [%rd22+12];
	fma.rn.f32 	%f54, %f52, %f53, %f51;
	ld.shared.f32 	%f55, [%r54+16];
	ld.global.f32 	%f56, [%rd22+16];
	fma.rn.f32 	%f57, %f55, %f56, %f54;
	ld.shared.f32 	%f58, [%r54+20];
	ld.global.f32 	%f59, [%rd22+20];
	fma.rn.f32 	%f60, %f58, %f59, %f57;
	ld.shared.f32 	%f61, [%r54+24];
	ld.global.f32 	%f62, [%rd22+24];
	fma.rn.f32 	%f63, %f61, %f62, %f60;
	ld.shared.f32 	%f64, [%r54+28];
	ld.global.f32 	%f65, [%rd22+28];
	fma.rn.f32 	%f112, %f64, %f65, %f63;
	add.s32 	%r55, %r55, 16;
	add.s32 	%r54, %r54, 64;
	add.s64 	%rd22, %rd22, 64;
	setp.ne.s32 	%p7, %r55, 0;
	@%p7 bra 	$L__BB2_7;
$L__BB2_8:
	setp.eq.s32 	%p8, %r4, 0;
	@%p8 bra 	$L__BB2_17;
	and.b32  	%r13, %r26, 7;
	setp.lt.u32 	%p9, %r4, 8;
	@%p9 bra 	$L__BB2_11;
	add.s32 	%r43, %r57, %r1;
	shl.b32 	%r44, %r43, 2;
	mov.u32 	%r45, _ZZ13tiled_conv_1dPfS_S_iiE2Ns;
	add.s32 	%r46, %r45, %r44;
	ld.shared.f32 	%f67, [%r46];
	mul.wide.u32 	%rd14, %r57, 4;
	add.s64 	%rd15, %rd1, %rd14;
	ld.global.f32 	%f68, [%rd15];
	fma.rn.f32 	%f69, %f67, %f68, %f112;
	ld.shared.f32 	%f70, [%r46+4];
	ld.global.f32 	%f71, [%rd15+4];
	fma.rn.f32 	%f72, %f70, %f71, %f69;
	ld.shared.f32 	%f73, [%r46+8];
	ld.global.f32 	%f74, [%rd15+8];
	fma.rn.f32 	%f75, %f73, %f74, %f72;
	ld.shared.f32 	%f76, [%r46+12];
	ld.global.f32 	%f77, [%rd15+12];
	fma.rn.f32 	%f78, %f76, %f77, %f75;
	ld.shared.f32 	%f79, [%r46+16];
	ld.global.f32 	%f80, [%rd15+16];
	fma.rn.f32 	%f81, %f79, %f80, %f78;
	ld.shared.f32 	%f82, [%r46+20];
	ld.global.f32 	%f83, [%rd15+20];
	fma.rn.f32 	%f84, %f82, %f83, %f81;
	ld.shared.f32 	%f85, [%r46+24];
	ld.global.f32 	%f86, [%rd15+24];
	fma.rn.f32 	%f87, %f85, %f86, %f84;
	ld.shared.f32 	%f88, [%r46+28];
	ld.global.f32 	%f89, [%rd15+28];
	fma.rn.f32 	%f112, %f88, %f89, %f87;
	add.s32 	%r57, %r57, 8;
$L__BB2_11:
	setp.eq.s32 	%p10, %r13, 0;
	@%p10 bra 	$L__BB2_17;
	and.b32  	%r16, %r26, 3;
	setp.lt.u32 	%p11, %r13, 4;
	@%p11 bra 	$L__BB2_14;
	add.s32 	%r47, %r57, %r1;
	shl.b32 	%r48, %r47, 2;
	mov.u32 	%r49, _ZZ13tiled_conv_1dPfS_S_iiE2Ns;
	add.s32 	%r50, %r49, %r48;
	ld.shared.f32 	%f91, [%r50];
	mul.wide.u32 	%rd16, %r57, 4;
	add.s64 	%rd17, %rd1, %rd16;
	ld.global.f32 	%f92, [%rd17];
	fma.rn.f32 	%f93, %f91, %f92, %f112;
	ld.shared.f32 	%f94, [%r50+4];
	ld.global.f32 	%f95, [%rd17+4];
	fma.rn.f32 	%f96, %f94, %f95, %f93;
	ld.shared.f32 	%f97, [%r50+8];
	ld.global.f32 	%f98, [%rd17+8];
	fma.rn.f32 	%f99, %f97, %f98, %f96;
	ld.shared.f32 	%f100, [%r50+12];
	ld.global.f32 	%f101, [%rd17+12];
	fma.rn.f32 	%f112, %f100, %f101, %f99;
	add.s32 	%r57, %r57, 4;
$L__BB2_14:
	setp.eq.s32 	%p12, %r16, 0;
	@%p12 bra 	$L__BB2_17;
	mul.wide.u32 	%rd18, %r57, 4;
	add.s64 	%rd23, %rd1, %rd18;
	add.s32 	%r51, %r1, %r57;
	shl.b32 	%r52, %r51, 2;
	mov.u32 	%r53, _ZZ13tiled_conv_1dPfS_S_iiE2Ns;
	add.s32 	%r60, %r53, %r52;
	neg.s32 	%r59, %r16;
$L__BB2_16:
	.pragma "nounroll";
	ld.shared.f32 	%f102, [%r60];
	ld.global.f32 	%f103, [%rd23];
	fma.rn.f32 	%f112, %f102, %f103, %f112;
	add.s64 	%rd23, %rd23, 4;
	add.s32 	%r60, %r60, 4;
	add.s32 	%r59, %r59, 1;
	setp.ne.s32 	%p13, %r59, 0;
	@%p13 bra 	$L__BB2_16;
$L__BB2_17:
	cvta.to.global.u64 	%rd19, %rd9;
	mul.wide.s32 	%rd20, %r2, 4;
	add.s64 	%rd21, %rd19, %rd20;
	st.global.f32 	[%rd21], %f112;
$L__BB2_18:
	ret;

}


// ===== COMPILED SASS (sm_100) =====

	.target	sm_100

	.elftype	@"ET_EXEC"


//--------------------- .note.nv.tkinfo           --------------------------
	.section	.note.nv.tkinfo,"",@"SHT_NOTE"
	.sectionflags	@"SHF_NOTE_NV_TKINFO"
	.tkinfo
        /*0018*/ 	.word	0x00000002
        /*0030*/ 	.string	""
        /*0030*/ 	.string	"ptxas"
        /*0030*/ 	.string	"Cuda compilation tools, release 13.0, V13.0.88"
        /*0030*/ 	.string	"Build cuda_13.0.r13.0/compiler.36424714_0"
        /*0030*/ 	.string	"-arch sm_100 -m 64 "



//--------------------- .note.nv.cuinfo           --------------------------
	.section	.note.nv.cuinfo,"",@"SHT_NOTE"
	.sectionflags	@"SHF_NOTE_NV_CUINFO"
        /*0018*/ 	.short	0x0002
        /*001a*/ 	.short	0x0064
        /*001c*/ 	.short	0x0082
	.zero		2


//--------------------- .nv.info                  --------------------------
	.section	.nv.info,"",@"SHT_CUDA_INFO"
	.align	4


	//----- nvinfo : EIATTR_REGCOUNT
	.align		4
        /*0000*/ 	.byte	0x04, 0x2f
        /*0002*/ 	.short	(.L_1 - .L_0)
	.align		4
.L_0:
        /*0004*/ 	.word	index@(_Z14simple_conv_1dPfS_S_ii)
        /*0008*/ 	.word	0x00000020


	//----- nvinfo : EIATTR_FRAME_SIZE
	.align		4
.L_1:
        /*000c*/ 	.byte	0x04, 0x11
        /*000e*/ 	.short	(.L_3 - .L_2)
	.align		4
.L_2:
        /*0010*/ 	.word	index@(_Z14simple_conv_1dPfS_S_ii)
        /*0014*/ 	.word	0x00000000


	//----- nvinfo : EIATTR_REGCOUNT
	.align		4
.L_3:
        /*0018*/ 	.byte	0x04, 0x2f
        /*001a*/ 	.short	(.L_5 - .L_4)
	.align		4
.L_4:
        /*001c*/ 	.word	index@(_Z14simple_conv_2dPfS_S_iii)
        /*0020*/ 	.word	0x0000001e


	//----- nvinfo : EIATTR_FRAME_SIZE
	.align		4
.L_5:
        /*0024*/ 	.byte	0x04, 0x11
        /*0026*/ 	.short	(.L_7 - .L_6)
	.align		4
.L_6:
        /*0028*/ 	.word	index@(_Z14simple_conv_2dPfS_S_iii)
        /*002c*/ 	.word	0x00000000


	//----- nvinfo : EIATTR_REGCOUNT
	.align		4
.L_7:
        /*0030*/ 	.byte	0x04, 0x2f
        /*0032*/ 	.short	(.L_9 - .L_8)
	.align		4
.L_8:
        /*0034*/ 	.word	index@(_Z13tiled_conv_1dPfS_S_ii)
        /*0038*/ 	.word	0x00000020


	//----- nvinfo : EIATTR_FRAME_SIZE
	.align		4
.L_9:
        /*003c*/ 	.byte	0x04, 0x11
        /*003e*/ 	.short	(.L_11 - .L_10)
	.align		4
.L_10:
        /*0040*/ 	.word	index@(_Z13tiled_conv_1dPfS_S_ii)
        /*0044*/ 	.word	0x00000000


	//----- nvinfo : EIATTR_MIN_STACK_SIZE
	.align		4
.L_11:
        /*0048*/ 	.byte	0x04, 0x12
        /*004a*/ 	.short	(.L_13 - .L_12)
	.align		4
.L_12:
        /*004c*/ 	.word	index@(_Z13tiled_conv_1dPfS_S_ii)
        /*0050*/ 	.word	0x00000000


	//----- nvinfo : EIATTR_MIN_STACK_SIZE
	.align		4
.L_13:
        /*0054*/ 	.byte	0x04, 0x12
        /*0056*/ 	.short	(.L_15 - .L_14)
	.align		4
.L_14:
        /*0058*/ 	.word	index@(_Z14simple_conv_2dPfS_S_iii)
        /*005c*/ 	.word	0x00000000


	//----- nvinfo : EIATTR_MIN_STACK_SIZE
	.align		4
.L_15:
        /*0060*/ 	.byte	0x04, 0x12
        /*0062*/ 	.short	(.L_17 - .L_16)
	.align		4
.L_16:
        /*0064*/ 	.word	index@(_Z14simple_conv_1dPfS_S_ii)
        /*0068*/ 	.word	0x00000000
.L_17:


//--------------------- .nv.compat                --------------------------
	.section	.nv.compat,"",@"SHT_CUDA_COMPAT_INFO"
	.align	4
        /*0000*/ 	.byte	0x02, 0x09, 0x00, 0x00, 0x02, 0x02, 0x01, 0x00, 0x02, 0x05, 0x05, 0x00, 0x03, 0x07, 0x01, 0x01
        /*0010*/ 	.byte	0x02, 0x03, 0x00, 0x00, 0x02, 0x06, 0x01, 0x00, 0x04, 0x0b, 0x08, 0x00, 0x09, 0x00, 0x00, 0x00
        /*0020*/ 	.byte	0x00, 0x00, 0x00, 0x00


//--------------------- .nv.info._Z13tiled_conv_1dPfS_S_ii --------------------------
	.section	.nv.info._Z13tiled_conv_1dPfS_S_ii,"",@"SHT_CUDA_INFO"
	.sectionflags	@""
	.align	4


	//----- nvinfo : EIATTR_CUDA_API_VERSION
	.align		4
        /*0000*/ 	.byte	0x04, 0x37
        /*0002*/ 	.short	(.L_19 - .L_18)
.L_18:
        /*0004*/ 	.word	0x00000082


	//----- nvinfo : EIATTR_KPARAM_INFO
	.align		4
.L_19:
        /*0008*/ 	.byte	0x04, 0x17
        /*000a*/ 	.short	(.L_21 - .L_20)
.L_20:
        /*000c*/ 	.word	0x00000000
        /*0010*/ 	.short	0x0004
        /*0012*/ 	.short	0x001c
        /*0014*/ 	.byte	0x00, 0xf0, 0x11, 0x00


	//----- nvinfo : EIATTR_KPARAM_INFO
	.align		4
.L_21:
        /*0018*/ 	.byte	0x04, 0x17
        /*001a*/ 	.short	(.L_23 - .L_22)
.L_22:
        /*001c*/ 	.word	0x00000000
        /*0020*/ 	.short	0x0003
        /*0022*/ 	.short	0x0018
        /*0024*/ 	.byte	0x00, 0xf0, 0x11, 0x00


	//----- nvinfo : EIATTR_KPARAM_INFO
	.align		4
.L_23:
        /*0028*/ 	.byte	0x04, 0x17
        /*002a*/ 	.short	(.L_25 - .L_24)
.L_24:
        /*002c*/ 	.word	0x00000000
        /*0030*/ 	.short	0x0002
        /*0032*/ 	.short	0x0010
        /*0034*/ 	.byte	0x00, 0xf5, 0x21, 0x00


	//----- nvinfo : EIATTR_KPARAM_INFO
	.align		4
.L_25:
        /*0038*/ 	.byte	0x04, 0x17
        /*003a*/ 	.short	(.L_27 - .L_26)
.L_26:
        /*003c*/ 	.word	0x00000000
        /*0040*/ 	.short	0x0001
        /*0042*/ 	.short	0x0008
        /*0044*/ 	.byte	0x00, 0xf5, 0x21, 0x00


	//----- nvinfo : EIATTR_KPARAM_INFO
	.align		4
.L_27:
        /*0048*/ 	.byte	0x04, 0x17
        /*004a*/ 	.short	(.L_29 - .L_28)
.L_28:
        /*004c*/ 	.word	0x00000000
        /*0050*/ 	.short	0x0000
        /*0052*/ 	.short	0x0000
        /*0054*/ 	.byte	0x00, 0xf5, 0x21, 0x00


	//----- nvinfo : EIATTR_SPARSE_MMA_MASK
	.align		4
.L_29:
        /*0058*/ 	.byte	0x03, 0x50
        /*005a*/ 	.short	0x0000


	//----- nvinfo : EIATTR_MAXREG_COUNT
	.align		4
        /*005c*/ 	.byte	0x03, 0x1b
        /*005e*/ 	.short	0x00ff


	//----- nvinfo : EIATTR_NUM_BARRIERS
	.align		4
        /*0060*/ 	.byte	0x02, 0x4c
        /*0062*/ 	.byte	0x01
	.zero		1


	//----- nvinfo : EIATTR_MERCURY_ISA_VERSION
	.align		4
        /*0064*/ 	.byte	0x03, 0x5f
        /*0066*/ 	.short	0x0101


	//----- nvinfo : EIATTR_VRC_CTA_INIT_COUNT
	.align		4
        /*0068*/ 	.byte	0x02, 0x4a
	.zero		1
	.zero		1


	//----- nvinfo : EIATTR_EXIT_INSTR_OFFSETS
	.align		4
        /*006c*/ 	.byte	0x04, 0x1c
        /*006e*/ 	.short	(.L_31 - .L_30)


	//   ....[0]....
.L_30:
        /*0070*/ 	.word	0x00000210


	//   ....[1]....
        /*0074*/ 	.word	0x00000b70


	//----- nvinfo : EIATTR_CRS_STACK_SIZE
	.align		4
.L_31:
        /*0078*/ 	.byte	0x04, 0x1e
        /*007a*/ 	.short	(.L_33 - .L_32)
.L_32:
        /*007c*/ 	.word	0x00000000


	//----- nvinfo : EIATTR_CBANK_PARAM_SIZE
	.align		4
.L_33:
        /*0080*/ 	.byte	0x03, 0x19
        /*0082*/ 	.short	0x0020


	//----- nvinfo : EIATTR_PARAM_CBANK
	.align		4
        /*0084*/ 	.byte	0x04, 0x0a
        /*0086*/ 	.short	(.L_35 - .L_34)
	.align		4
.L_34:
        /*0088*/ 	.word	index@(.nv.constant0._Z13tiled_conv_1dPfS_S_ii)
        /*008c*/ 	.short	0x0380
        /*008e*/ 	.short	0x0020


	//----- nvinfo : EIATTR_SW_WAR
	.align		4
.L_35:
        /*0090*/ 	.byte	0x04, 0x36
        /*0092*/ 	.short	(.L_37 - .L_36)
.L_36:
        /*0094*/ 	.word	0x00000008
.L_37:


//--------------------- .nv.info._Z14simple_conv_2dPfS_S_iii --------------------------
	.section	.nv.info._Z14simple_conv_2dPfS_S_iii,"",@"SHT_CUDA_INFO"
	.sectionflags	@""
	.align	4


	//----- nvinfo : EIATTR_CUDA_API_VERSION
	.align		4
        /*0000*/ 	.byte	0x04, 0x37
        /*0002*/ 	.short	(.L_39 - .L_38)
.L_38:
        /*0004*/ 	.word	0x00000082


	//----- nvinfo : EIATTR_KPARAM_INFO
	.align		4
.L_39:
        /*0008*/ 	.byte	0x04, 0x17
        /*000a*/ 	.short	(.L_41 - .L_40)
.L_40:
        /*000c*/ 	.word	0x00000000
        /*0010*/ 	.short	0x0005
        /*0012*/ 	.short	0x0020
        /*0014*/ 	.byte	0x00, 0xf0, 0x11, 0x00


	//----- nvinfo : EIATTR_KPARAM_INFO
	.align		4
.L_41:
        /*0018*/ 	.byte	0x04, 0x17
        /*001a*/ 	.short	(.L_43 - .L_42)
.L_42:
        /*001c*/ 	.word	0x00000000
        /*0020*/ 	.short	0x0004
        /*0022*/ 	.short	0x001c
        /*0024*/ 	.byte	0x00, 0xf0, 0x11, 0x00


	//----- nvinfo : EIATTR_KPARAM_INFO
	.align		4
.L_43:
        /*0028*/ 	.byte	0x04, 0x17
        /*002a*/ 	.short	(.L_45 - .L_44)
.L_44:
        /*002c*/ 	.word	0x00000000
        /*0030*/ 	.short	0x0003
        /*0032*/ 	.short	0x0018
        /*0034*/ 	.byte	0x00, 0xf0, 0x11, 0x00


	//----- nvinfo : EIATTR_KPARAM_INFO
	.align		4
.L_45:
        /*0038*/ 	.byte	0x04, 0x17
        /*003a*/ 	.short	(.L_47 - .L_46)
.L_46:
        /*003c*/ 	.word	0x00000000
        /*0040*/ 	.short	0x0002
        /*0042*/ 	.short	0x0010
        /*0044*/ 	.byte	0x00, 0xf5, 0x21, 0x00


	//----- nvinfo : EIATTR_KPARAM_INFO
	.align		4
.L_47:
        /*0048*/ 	.byte	0x04, 0x17
        /*004a*/ 	.short	(.L_49 - .L_48)
.L_48:
        /*004c*/ 	.word	0x00000000
        /*0050*/ 	.short	0x0001
        /*0052*/ 	.short	0x0008
        /*0054*/ 	.byte	0x00, 0xf5, 0x21, 0x00


	//----- nvinfo : EIATTR_KPARAM_INFO
	.align		4
.L_49:
        /*0058*/ 	.byte	0x04, 0x17
        /*005a*/ 	.short	(.L_51 - .L_50)
.L_50:
        /*005c*/ 	.word	0x00000000
        /*0060*/ 	.short	0x0000
        /*0062*/ 	.short	0x0000
        /*0064*/ 	.byte	0x00, 0xf5, 0x21, 0x00


	//----- nvinfo : EIATTR_SPARSE_MMA_MASK
	.align		4
.L_51:
        /*0068*/ 	.byte	0x03, 0x50
        /*006a*/ 	.short	0x0000


	//----- nvinfo : EIATTR_MAXREG_COUNT
	.align		4
        /*006c*/ 	.byte	0x03, 0x1b
        /*006e*/ 	.short	0x00ff


	//----- nvinfo : EIATTR_MERCURY_ISA_VERSION
	.align		4
        /*0070*/ 	.byte	0x03, 0x5f
        /*0072*/ 	.short	0x0101


	//----- nvinfo : EIATTR_VRC_CTA_INIT_COUNT
	.align		4
        /*0074*/ 	.byte	0x02, 0x4a
	.zero		1
	.zero		1


	//----- nvinfo : EIATTR_EXIT_INSTR_OFFSETS
	.align		4
        /*0078*/ 	.byte	0x04, 0x1c
        /*007a*/ 	.short	(.L_53 - .L_52)


	//   ....[0]....
.L_52:
        /*007c*/ 	.word	0x000008d0


	//----- nvinfo : EIATTR_CRS_STACK_SIZE
	.align		4
.L_53:
        /*0080*/ 	.byte	0x04, 0x1e
        /*0082*/ 	.short	(.L_55 - .L_54)
.L_54:
        /*0084*/ 	.word	0x00000000


	//----- nvinfo : EIATTR_CBANK_PARAM_SIZE
	.align		4
.L_55:
        /*0088*/ 	.byte	0x03, 0x19
        /*008a*/ 	.short	0x0024


	//----- nvinfo : EIATTR_PARAM_CBANK
	.align		4
        /*008c*/ 	.byte	0x04, 0x0a
        /*008e*/ 	.short	(.L_57 - .L_56)
	.align		4
.L_56:
        /*0090*/ 	.word	index@(.nv.constant0._Z14simple_conv_2dPfS_S_iii)
        /*0094*/ 	.short	0x0380
        /*0096*/ 	.short	0x0024


	//----- nvinfo : EIATTR_SW_WAR
	.align		4
.L_57:
        /*0098*/ 	.byte	0x04, 0x36
        /*009a*/ 	.short	(.L_59 - .L_58)
.L_58:
        /*009c*/ 	.word	0x00000008
.L_59:


//--------------------- .nv.info._Z14simple_conv_1dPfS_S_ii --------------------------
	.section	.nv.info._Z14simple_conv_1dPfS_S_ii,"",@"SHT_CUDA_INFO"
	.sectionflags	@""
	.align	4


	//----- nvinfo : EIATTR_CUDA_API_VERSION
	.align		4
        /*0000*/ 	.byte	0x04, 0x37
        /*0002*/ 	.short	(.L_61 - .L_60)
.L_60:
        /*0004*/ 	.word	0x00000082


	//----- nvinfo : EIATTR_KPARAM_INFO
	.align		4
.L_61:
        /*0008*/ 	.byte	0x04, 0x17
        /*000a*/ 	.short	(.L_63 - .L_62)
.L_62:
        /*000c*/ 	.word	0x00000000
        /*0010*/ 	.short	0x0004
        /*0012*/ 	.short	0x001c
        /*0014*/ 	.byte	0x00, 0xf0, 0x11, 0x00


	//----- nvinfo : EIATTR_KPARAM_INFO
	.align		4
.L_63:
        /*0018*/ 	.byte	0x04, 0x17
        /*001a*/ 	.short	(.L_65 - .L_64)
.L_64:
        /*001c*/ 	.word	0x00000000
        /*0020*/ 	.short	0x0003
        /*0022*/ 	.short	0x0018
        /*0024*/ 	.byte	0x00, 0xf0, 0x11, 0x00


	//----- nvinfo : EIATTR_KPARAM_INFO
	.align		4
.L_65:
        /*0028*/ 	.byte	0x04, 0x17
        /*002a*/ 	.short	(.L_67 - .L_66)
.L_66:
        /*002c*/ 	.word	0x00000000
        /*0030*/ 	.short	0x0002
        /*0032*/ 	.short	0x0010
        /*0034*/ 	.byte	0x00, 0xf5, 0x21, 0x00


	//----- nvinfo : EIATTR_KPARAM_INFO
	.align		4
.L_67:
        /*0038*/ 	.byte	0x04, 0x17
        /*003a*/ 	.short	(.L_69 - .L_68)
.L_68:
        /*003c*/ 	.word	0x00000000
        /*0040*/ 	.short	0x0001
        /*0042*/ 	.short	0x0008
        /*0044*/ 	.byte	0x00, 0xf5, 0x21, 0x00


	//----- nvinfo : EIATTR_KPARAM_INFO
	.align		4
.L_69:
        /*0048*/ 	.byte	0x04, 0x17
        /*004a*/ 	.short	(.L_71 - .L_70)
.L_70:
        /*004c*/ 	.word	0x00000000
        /*0050*/ 	.short	0x0000
        /*0052*/ 	.short	0x0000
        /*0054*/ 	.byte	0x00, 0xf5, 0x21, 0x00


	//----- nvinfo : EIATTR_SPARSE_MMA_MASK
	.align		4
.L_71:
        /*0058*/ 	.byte	0x03, 0x50
        /*005a*/ 	.short	0x0000


	//----- nvinfo : EIATTR_MAXREG_COUNT
	.align		4
        /*005c*/ 	.byte	0x03, 0x1b
        /*005e*/ 	.short	0x00ff


	//----- nvinfo : EIATTR_MERCURY_ISA_VERSION
	.align		4
        /*0060*/ 	.byte	0x03, 0x5f
        /*0062*/ 	.short	0x0101


	//----- nvinfo : EIATTR_VRC_CTA_INIT_COUNT
	.align		4
        /*0064*/ 	.byte	0x02, 0x4a
	.zero		1
	.zero		1


	//----- nvinfo : EIATTR_EXIT_INSTR_OFFSETS
	.align		4
        /*0068*/ 	.byte	0x04, 0x1c
        /*006a*/ 	.short	(.L_73 - .L_72)


	//   ....[0]....
.L_72:
        /*006c*/ 	.word	0x00000b10


	//----- nvinfo : EIATTR_CRS_STACK_SIZE
	.align		4
.L_73:
        /*0070*/ 	.byte	0x04, 0x1e
        /*0072*/ 	.short	(.L_75 - .L_74)
.L_74:
        /*0074*/ 	.word	0x00000000


	//----- nvinfo : EIATTR_CBANK_PARAM_SIZE
	.align		4
.L_75:
        /*0078*/ 	.byte	0x03, 0x19
        /*007a*/ 	.short	0x0020


	//----- nvinfo : EIATTR_PARAM_CBANK
	.align		4
        /*007c*/ 	.byte	0x04, 0x0a
        /*007e*/ 	.short	(.L_77 - .L_76)
	.align		4
.L_76:
        /*0080*/ 	.word	index@(.nv.constant0._Z14simple_conv_1dPfS_S_ii)
        /*0084*/ 	.short	0x0380
        /*0086*/ 	.short	0x0020


	//----- nvinfo : EIATTR_SW_WAR
	.align		4
.L_77:
        /*0088*/ 	.byte	0x04, 0x36
        /*008a*/ 	.short	(.L_79 - .L_78)
.L_78:
        /*008c*/ 	.word	0x00000008
.L_79:


//--------------------- .nv.callgraph             --------------------------
	.section	.nv.callgraph,"",@"SHT_CUDA_CALLGRAPH"
	.align	4
	.sectionentsize	8
	.align		4
        /*0000*/ 	.word	0x00000000
	.align		4
        /*0004*/ 	.word	0xffffffff
	.align		4
        /*0008*/ 	.word	0x00000000
	.align		4
        /*000c*/ 	.word	0xfffffffe
	.align		4
        /*0010*/ 	.word	0x00000000
	.align		4
        /*0014*/ 	.word	0xfffffffd
	.align		4
        /*0018*/ 	.word	0x00000000
	.align		4
        /*001c*/ 	.word	0xfffffffc


//--------------------- .text._Z13tiled_conv_1dPfS_S_ii --------------------------
	.section	.text._Z13tiled_conv_1dPfS_S_ii,"ax",@progbits
	.align	128
        .global         _Z13tiled_conv_1dPfS_S_ii
        .type           _Z13tiled_conv_1dPfS_S_ii,@function
        .size           _Z13tiled_conv_1dPfS_S_ii,(.L_x_26 - _Z13tiled_conv_1dPfS_S_ii)
        .other          _Z13tiled_conv_1dPfS_S_ii,@"STO_CUDA_ENTRY STV_DEFAULT"
_Z13tiled_conv_1dPfS_S_ii:
.text._Z13tiled_conv_1dPfS_S_ii:
[----:B------:R-:W-:Y:S01]  /*0000*/  LDC R1, c[0x0][0x37c] ;  /* 0x0000df00ff017b82 */ /* 0x000fe20000000800 */
[----:B------:R-:W0:Y:S07]  /*0010*/  S2R R0, SR_TID.X ;  /* 0x0000000000007919 */ /* 0x000e2e0000002100 */
[----:B------:R-:W0:Y:S01]  /*0020*/  S2UR UR5, SR_CTAID.X ;  /* 0x00000000000579c3 */ /* 0x000e220000002500 */
[----:B------:R-:W1:Y:S01]  /*0030*/  LDCU.64 UR8, c[0x0][0x398] ;  /* 0x00007300ff0877ac */ /* 0x000e620008000a00 */
[----:B------:R-:W-:Y:S01]  /*0040*/  BSSY.RECONVERGENT B0, `(.L_x_0) ;  /* 0x000001a000007945 */ /* 0x000fe20003800200 */
[----:B------:R-:W2:Y:S05]  /*0050*/  LDCU.64 UR10, c[0x0][0x358] ;  /* 0x00006b00ff0a77ac */ /* 0x000eaa0008000a00 */
[----:B------:R-:W0:Y:S01]  /*0060*/  LDC R3, c[0x0][0x360] ;  /* 0x0000d800ff037b82 */ /* 0x000e220000000800 */
[----:B-1----:R-:W-:-:S04]  /*0070*/  ULEA.HI UR4, UR9, UR9, URZ, 0x1 ;  /* 0x0000000909047291 */ /* 0x002fc8000f8f08ff */
[----:B------:R-:W-:Y:S01]  /*0080*/  USHF.R.S32.HI UR4, URZ, 0x1, UR4 ;  /* 0x00000001ff047899 */ /* 0x000fe20008011404 */
[----:B0-----:R-:W-:-:S05]  /*0090*/  IMAD R4, R3, UR5, R0 ;  /* 0x0000000503047c24 */ /* 0x001fca000f8e0200 */
[----:B------:R-:W-:-:S04]  /*00a0*/  IADD3 R5, PT, PT, R4, -UR4, RZ ;  /* 0x8000000404057c10 */ /* 0x000fc8000fffe0ff */
[----:B------:R-:W-:-:S04]  /*00b0*/  ISETP.GE.AND P0, PT, R5, UR8, PT ;  /* 0x0000000805007c0c */ /* 0x000fc8000bf06270 */
[----:B------:R-:W-:-:S13]  /*00c0*/  ISETP.LT.OR P0, PT, R5, RZ, P0 ;  /* 0x000000ff0500720c */ /* 0x000fda0000701670 */
[----:B--2---:R-:W-:Y:S05]  /*00d0*/  @P0 BRA `(.L_x_1) ;  /* 0x0000000000280947 */ /* 0x004fea0003800000 */
[----:B------:R-:W0:Y:S02]  /*00e0*/  LDC.64 R2, c[0x0][0x380] ;  /* 0x0000e000ff027b82 */ /* 0x000e240000000a00 */
[----:B0-----:R-:W-:-:S06]  /*00f0*/  IMAD.WIDE.U32 R2, R5, 0x4, R2 ;  /* 0x0000000405027825 */ /* 0x001fcc00078e0002 */
[----:B------:R-:W2:Y:S01]  /*0100*/  LDG.E R2, desc[UR10][R2.64] ;  /* 0x0000000a02027981 */ /* 0x000ea2000c1e1900 */
[----:B------:R-:W0:Y:S01]  /*0110*/  S2UR UR5, SR_CgaCtaId ;  /* 0x00000000000579c3 */ /* 0x000e220000008800 */
[----:B------:R-:W-:Y:S02]  /*0120*/  UMOV UR4, 0x400 ;  /* 0x0000040000047882 */ /* 0x000fe40000000000 */
[----:B0-----:R-:W-:-:S06]  /*0130*/  ULEA UR4, UR5, UR4, 0x18 ;  /* 0x0000000405047291 */ /* 0x001fcc000f8ec0ff */
[----:B------:R-:W-:-:S04]  /*0140*/  MOV R5, UR4 ;  /* 0x0000000400057c02 */ /* 0x000fc80008000f00 */
[----:B------:R-:W-:-:S05]  /*0150*/  LEA R9, R0, R5, 0x2 ;  /* 0x0000000500097211 */ /* 0x000fca00078e10ff */
[----:B--2---:R1:W-:Y:S01]  /*0160*/  STS [R9], R2 ;  /* 0x0000000209007388 */ /* 0x0043e20000000800 */
[----:B------:R-:W-:Y:S05]  /*0170*/  BRA `(.L_x_2) ;  /* 0x0000000000187947 */ /* 0x000fea0003800000 */
.L_x_1:
[----:B------:R-:W0:Y:S01]  /*0180*/  S2UR UR5, SR_CgaCtaId ;  /* 0x00000000000579c3 */ /* 0x000e220000008800 */
[----:B------:R-:W-:Y:S02]  /*0190*/  UMOV UR4, 0x400 ;  /* 0x0000040000047882 */ /* 0x000fe40000000000 */
[----:B0-----:R-:W-:-:S06]  /*01a0*/  ULEA UR4, UR5, UR4, 0x18 ;  /* 0x0000000405047291 */ /* 0x001fcc000f8ec0ff */
[----:B------:R-:W-:-:S04]  /*01b0*/  MOV R5, UR4 ;  /* 0x0000000400057c02 */ /* 0x000fc80008000f00 */
[----:B------:R-:W-:-:S05]  /*01c0*/  LEA R9, R0, R5, 0x2 ;  /* 0x0000000500097211 */ /* 0x000fca00078e10ff */
[----:B------:R0:W-:Y:S02]  /*01d0*/  STS [R9], RZ ;  /* 0x000000ff09007388 */ /* 0x0001e40000000800 */
.L_x_2:
[----:B------:R-:W-:Y:S05]  /*01e0*/  BSYNC.RECONVERGENT B0 ;  /* 0x0000000000007941 */ /* 0x000fea0003800200 */
.L_x_0:
[----:B------:R-:W-:Y:S01]  /*01f0*/  BAR.SYNC.DEFER_BLOCKING 0x0 ;  /* 0x0000000000007b1d */ /* 0x000fe20000010000 */
[----:B------:R-:W-:-:S13]  /*0200*/  ISETP.GE.AND P0, PT, R4, UR8, PT ;  /* 0x0000000804007c0c */ /* 0x000fda000bf06270 */
[----:B------:R-:W-:Y:S05]  /*0210*/  @P0 EXIT ;  /* 0x000000000000094d */ /* 0x000fea0003800000 */
[----:B------:R-:W-:Y:S01]  /*0220*/  UISETP.GE.AND UP0, UPT, UR9, 0x1, UPT ;  /* 0x000000010900788c */ /* 0x000fe2000bf06270 */
[----:B------:R-:W-:-:S08]  /*0230*/  HFMA2 R19, -RZ, RZ, 0, 0 ;  /* 0x00000000ff137431 */ /* 0x000fd000000001ff */
[----:B------:R-:W-:Y:S05]  /*0240*/  BRA.U !UP0, `(.L_x_3) ;  /* 0x00000009083c7547 */ /* 0x000fea000b800000 */
[----:B------:R-:W-:Y:S01]  /*0250*/  UISETP.GE.U32.AND UP1, UPT, UR9, 0x10, UPT ;  /* 0x000000100900788c */ /* 0x000fe2000bf26070 */
[----:B------:R-:W-:Y:S01]  /*0260*/  MOV R19, RZ ;  /* 0x000000ff00137202 */ /* 0x000fe20000000f00 */
[----:B------:R-:W-:Y:S01]  /*0270*/  ULOP3.LUT UR6, UR9, 0xf, URZ, 0xc0, !UPT ;  /* 0x0000000f09067892 */ /* 0x000fe2000f8ec0ff */
[----:B------:R-:W-:-:S03]  /*0280*/  MOV R7, RZ ;  /* 0x000000ff00077202 */ /* 0x000fc60000000f00 */
[----:B------:R-:W-:-:S03]  /*0290*/  UISETP.NE.AND UP0, UPT, UR6, URZ, UPT ;  /* 0x000000ff0600728c */ /* 0x000fc6000bf05270 */
[----:B------:R-:W-:Y:S08]  /*02a0*/  BRA.U !UP1, `(.L_x_4) ;  /* 0x0000000509007547 */ /* 0x000ff0000b800000 */
[----:B------:R-:W2:Y:S01]  /*02b0*/  LDCU.64 UR4, c[0x0][0x388] ;  /* 0x00007100ff0477ac */ /* 0x000ea20008000a00 */
[----:B------:R-:W-:Y:S02]  /*02c0*/  IADD3 R6, PT, PT, R9, 0x20, RZ ;  /* 0x0000002009067810 */ /* 0x000fe40007ffe0ff */
[----:B------:R-:W-:Y:S01]  /*02d0*/  MOV R19, RZ ;  /* 0x000000ff00137202 */ /* 0x000fe20000000f00 */
[----:B------:R-:W-:-:S04]  /*02e0*/  ULOP3.LUT UR7, UR9, 0x7ffffff0, URZ, 0xc0, !UPT ;  /* 0x7ffffff009077892 */ /* 0x000fc8000f8ec0ff */
[----:B------:R-:W-:Y:S02]  /*02f0*/  UIADD3 UR8, UPT, UPT, -UR7, URZ, URZ ;  /* 0x000000ff07087290 */ /* 0x000fe4000fffe1ff */
[----:B------:R-:W-:Y:S01]  /*0300*/  MOV R7, UR7 ;  /* 0x0000000700077c02 */ /* 0x000fe20008000f00 */
[----:B--2---:R-:W-:-:S04]  /*0310*/  UIADD3 UR4, UP1, UPT, UR4, 0x20, URZ ;  /* 0x0000002004047890 */ /* 0x004fc8000ff3e0ff */
[----:B------:R-:W-:Y:S02]  /*0320*/  UIADD3.X UR5, UPT, UPT, URZ, UR5, URZ, UP1, !UPT ;  /* 0x00000005ff057290 */ /* 0x000fe40008ffe4ff */
[----:B-1----:R-:W-:-:S04]  /*0330*/  MOV R2, UR4 ;  /* 0x0000000400027c02 */ /* 0x002fc80008000f00 */
[----:B------:R-:W-:-:S07]  /*0340*/  MOV R3, UR5 ;  /* 0x0000000500037c02 */ /* 0x000fce0008000f00 */
.L_x_5:
[----:B------:R-:W2:Y:S04]  /*0350*/  LDG.E R23, desc[UR10][R2.64+-0x20] ;  /* 0xffffe00a02177981 */ /* 0x000ea8000c1e1900 */
[----:B------:R-:W3:Y:S04]  /*0360*/  LDG.E R27, desc[UR10][R2.64+-0x1c] ;  /* 0xffffe40a021b7981 */ /* 0x000ee8000c1e1900 */
[----:B------:R-:W4:Y:S04]  /*0370*/  LDG.E R21, desc[UR10][R2.64+-0x18] ;  /* 0xffffe80a02157981 */ /* 0x000f28000c1e1900 */
[----:B------:R-:W5:Y:S04]  /*0380*/  LDG.E R20, desc[UR10][R2.64+-0x14] ;  /* 0xffffec0a02147981 */ /* 0x000f68000c1e1900 */
        /* <DEDUP_REMOVED lines=11> */
[----:B0-----:R0:W5:Y:S01]  /*0440*/  LDG.E R9, desc[UR10][R2.64+0x1c] ;  /* 0x00001c0a02097981 */ /* 0x001162000c1e1900 */
[----:B------:R-:W-:-:S03]  /*0450*/  UIADD3 UR8, UPT, UPT, UR8, 0x10, URZ ;  /* 0x0000001008087890 */ /* 0x000fc6000fffe0ff */
[----:B------:R-:W2:Y:S01]  /*0460*/  LDS R24, [R6+-0x20] ;  /* 0xffffe00006187984 */ /* 0x000ea20000000800 */
[----:B------:R-:W-:-:S03]  /*0470*/  UISETP.NE.AND UP1, UPT, UR8, URZ, UPT ;  /* 0x000000ff0800728c */ /* 0x000fc6000bf25270 */
[----:B------:R-:W3:Y:S01]  /*0480*/  LDS R26, [R6+-0x1c] ;  /* 0xffffe400061a7984 */ /* 0x000ee20000000800 */
[----:B0-----:R-:W-:-:S03]  /*0490*/  IADD3 R2, P0, PT, R2, 0x40, RZ ;  /* 0x0000004002027810 */ /* 0x001fc60007f1e0ff */
[----:B------:R-:W4:Y:S01]  /*04a0*/  LDS R29, [R6+-0x18] ;  /* 0xffffe800061d7984 */ /* 0x000f220000000800 */
[----:B------:R-:W-:-:S03]  /*04b0*/  IADD3.X R3, PT, PT, RZ, R3, RZ, P0, !PT ;  /* 0x00000003ff037210 */ /* 0x000fc600007fe4ff */
[----:B------:R-:W5:Y:S01]  /*04c0*/  LDS R25, [R6+-0x14] ;  /* 0xffffec0006197984 */ /* 0x000f620000000800 */
[----:B--2---:R-:W-:-:S03]  /*04d0*/  FFMA R23, R24, R23, R19 ;  /* 0x0000001718177223 */ /* 0x004fc60000000013 */
[----:B------:R-:W-:Y:S01]  /*04e0*/  LDS R19, [R6+-0xc] ;  /* 0xfffff40006137984 */ /* 0x000fe20000000800 */
[----:B---3--:R-:W-:-:S03]  /*04f0*/  FFMA R26, R26, R27, R23 ;  /* 0x0000001b1a1a7223 */ /* 0x008fc60000000017 */
[----:B------:R-:W0:Y:S01]  /*0500*/  LDS R27, [R6+-0x10] ;  /* 0xfffff000061b7984 */ /* 0x000e220000000800 */
[----:B----4-:R-:W-:-:S03]  /*0510*/  FFMA R26, R29, R21, R26 ;  /* 0x000000151d1a7223 */ /* 0x010fc6000000001a */
[----:B------:R-:W1:Y:S01]  /*0520*/  LDS R23, [R6+-0x8] ;  /* 0xfffff80006177984 */ /* 0x000e620000000800 */
[----:B-----5:R-:W-:-:S03]  /*0530*/  FFMA R26, R25, R20, R26 ;  /* 0x00000014191a7223 */ /* 0x020fc6000000001a */
[----:B------:R-:W2:Y:S04]  /*0540*/  LDS R21, [R6+-0x4] ;  /* 0xfffffc0006157984 */ /* 0x000ea80000000800 */
[----:B------:R-:W3:Y:S04]  /*0550*/  LDS R20, [R6] ;  /* 0x0000000006147984 */ /* 0x000ee80000000800 */
[----:B------:R-:W4:Y:S04]  /*0560*/  LDS R25, [R6+0x4] ;  /* 0x0000040006197984 */ /* 0x000f280000000800 */
[----:B------:R-:W-:Y:S01]  /*0570*/  LDS R24, [R6+0x10] ;  /* 0x0000100006187984 */ /* 0x000fe20000000800 */
[----:B0-----:R-:W-:-:S03]  /*0580*/  FFMA R26, R27, R22, R26 ;  /* 0x000000161b1a7223 */ /* 0x001fc6000000001a */
[----:B------:R-:W0:Y:S01]  /*0590*/  LDS R22, [R6+0x8] ;  /* 0x0000080006167984 */ /* 0x000e220000000800 */
[----:B------:R-:W-:-:S03]  /*05a0*/  FFMA R26, R19, R18, R26 ;  /* 0x00000012131a7223 */ /* 0x000fc6000000001a */
[----:B------:R-:W5:Y:S01]  /*05b0*/  LDS R27, [R6+0xc] ;  /* 0x00000c00061b7984 */ /* 0x000f620000000800 */
[----:B-1----:R-:W-:-:S03]  /*05c0*/  FFMA R26, R23, R12, R26 ;  /* 0x0000000c171a7223 */ /* 0x002fc6000000001a */
[----:B------:R-:W1:Y:S01]  /*05d0*/  LDS R18, [R6+0x14] ;  /* 0x0000140006127984 */ /* 0x000e620000000800 */
[----:B--2---:R-:W-:-:S03]  /*05e0*/  FFMA R21, R21, R10, R26 ;  /* 0x0000000a15157223 */ /* 0x004fc6000000001a */
[----:B------:R-:W2:Y:S01]  /*05f0*/  LDS R19, [R6+0x18] ;  /* 0x0000180006137984 */ /* 0x000ea20000000800 */
[----:B---3--:R-:W-:-:S03]  /*0600*/  FFMA R20, R20, R17, R21 ;  /* 0x0000001114147223 */ /* 0x008fc60000000015 */
[----:B------:R3:W2:Y:S01]  /*0610*/  LDS R12, [R6+0x1c] ;  /* 0x00001c00060c7984 */ /* 0x0006a20000000800 */
[----:B----4-:R-:W-:Y:S01]  /*0620*/  FFMA R25, R25, R16, R20 ;  /* 0x0000001019197223 */ /* 0x010fe20000000014 */
[----:B---3--:R-:W-:-:S03]  /*0630*/  IADD3 R6, PT, PT, R6, 0x40, RZ ;  /* 0x0000004006067810 */ /* 0x008fc60007ffe0ff */
[----:B0-----:R-:W-:-:S04]  /*0640*/  FFMA R22, R22, R15, R25 ;  /* 0x0000000f16167223 */ /* 0x001fc80000000019 */
[----:B-----5:R-:W-:-:S04]  /*0650*/  FFMA R27, R27, R14, R22 ;  /* 0x0000000e1b1b7223 */ /* 0x020fc80000000016 */
[----:B------:R-:W-:-:S04]  /*0660*/  FFMA R13, R24, R13, R27 ;  /* 0x0000000d180d7223 */ /* 0x000fc8000000001b */
[----:B-1----:R-:W-:-:S04]  /*0670*/  FFMA R18, R18, R11, R13 ;  /* 0x0000000b12127223 */ /* 0x002fc8000000000d */
[----:B--2---:R-:W-:-:S04]  /*0680*/  FFMA R19, R19, R8, R18 ;  /* 0x0000000813137223 */ /* 0x004fc80000000012 */
[----:B------:R-:W-:Y:S01]  /*0690*/  FFMA R19, R12, R9, R19 ;  /* 0x000000090c137223 */ /* 0x000fe20000000013 */
[----:B------:R-:W-:Y:S06]  /*06a0*/  BRA.U UP1, `(.L_x_5) ;  /* 0xfffffffd01287547 */ /* 0x000fec000b83ffff */
.L_x_4:
[----:B------:R-:W-:Y:S05]  /*06b0*/  BRA.U !UP0, `(.L_x_3) ;  /* 0x0000000508207547 */ /* 0x000fea000b800000 */
[----:B------:R-:W-:Y:S02]  /*06c0*/  UISETP.GE.U32.AND UP0, UPT, UR6, 0x8, UPT ;  /* 0x000000080600788c */ /* 0x000fe4000bf06070 */
[----:B------:R-:W-:-:S04]  /*06d0*/  ULOP3.LUT UR5, UR9, 0x7, URZ, 0xc0, !UPT ;  /* 0x0000000709057892 */ /* 0x000fc8000f8ec0ff */
[----:B------:R-:W-:-:S03]  /*06e0*/  UISETP.NE.AND UP1, UPT, UR5, URZ, UPT ;  /* 0x000000ff0500728c */ /* 0x000fc6000bf25270 */
[----:B------:R-:W-:Y:S08]  /*06f0*/  BRA.U !UP0, `(.L_x_6) ;  /* 0x0000000108747547 */ /* 0x000ff0000b800000 */
[----:B01----:R-:W0:Y:S02]  /*0700*/  LDC.64 R8, c[0x0][0x388] ;  /* 0x0000e200ff087b82 */ /* 0x003e240000000a00 */
[----:B0-----:R-:W-:-:S05]  /*0710*/  IMAD.WIDE.U32 R8, R7, 0x4, R8 ;  /* 0x0000000407087825 */ /* 0x001fca00078e0008 */
[----:B------:R-:W2:Y:S04]  /*0720*/  LDG.E R11, desc[UR10][R8.64] ;  /* 0x0000000a080b7981 */ /* 0x000ea8000c1e1900 */
[----:B------:R-:W3:Y:S04]  /*0730*/  LDG.E R13, desc[UR10][R8.64+0x4] ;  /* 0x0000040a080d7981 */ /* 0x000ee8000c1e1900 */
[----:B------:R-:W4:Y:S04]  /*0740*/  LDG.E R15, desc[UR10][R8.64+0x8] ;  /* 0x0000080a080f7981 */ /* 0x000f28000c1e1900 */
[----:B------:R-:W5:Y:S04]  /*0750*/  LDG.E R17, desc[UR10][R8.64+0xc] ;  /* 0x00000c0a08117981 */ /* 0x000f68000c1e1900 */
[----:B------:R-:W5:Y:S04]  /*0760*/  LDG.E R21, desc[UR10][R8.64+0x10] ;  /* 0x0000100a08157981 */ /* 0x000f68000c1e1900 */
[----:B------:R-:W5:Y:S04]  /*0770*/  LDG.E R6, desc[UR10][R8.64+0x14] ;  /* 0x0000140a08067981 */ /* 0x000f68000c1e1900 */
[----:B------:R-:W5:Y:S04]  /*0780*/  LDG.E R2, desc[UR10][R8.64+0x18] ;  /* 0x0000180a08027981 */ /* 0x000f68000c1e1900 */
[----:B------:R-:W5:Y:S01]  /*0790*/  LDG.E R3, desc[UR10][R8.64+0x1c] ;  /* 0x00001c0a08037981 */ /* 0x000f62000c1e1900 */
[----:B------:R-:W-:-:S02]  /*07a0*/  IADD3 R10, PT, PT, R7, R0, RZ ;  /* 0x00000000070a7210 */ /* 0x000fc40007ffe0ff */
[----:B------:R-:W-:Y:S02]  /*07b0*/  IADD3 R7, PT, PT, R7, 0x8, RZ ;  /* 0x0000000807077810 */ /* 0x000fe40007ffe0ff */
[----:B------:R-:W-:-:S05]  /*07c0*/  LEA R10, R10, R5, 0x2 ;  /* 0x000000050a0a7211 */ /* 0x000fca00078e10ff */
[----:B------:R-:W2:Y:S04]  /*07d0*/  LDS R12, [R10] ;  /* 0x000000000a0c7984 */ /* 0x000ea80000000800 */
[----:B------:R-:W3:Y:S04]  /*07e0*/  LDS R14, [R10+0x4] ;  /* 0x000004000a0e7984 */ /* 0x000ee80000000800 */
[----:B------:R-:W4:Y:S04]  /*07f0*/  LDS R16, [R10+0x8] ;  /* 0x000008000a107984 */ /* 0x000f280000000800 */
[----:B------:R-:W5:Y:S04]  /*0800*/  LDS R18, [R10+0xc] ;  /* 0x00000c000a127984 */ /* 0x000f680000000800 */
[----:B------:R-:W0:Y:S04]  /*0810*/  LDS R20, [R10+0x10] ;  /* 0x000010000a147984 */ /* 0x000e280000000800 */
[----:B------:R-:W1:Y:S04]  /*0820*/  LDS R22, [R10+0x14] ;  /* 0x000014000a167984 */ /* 0x000e680000000800 */
[----:B------:R-:W1:Y:S04]  /*0830*/  LDS R24, [R10+0x18] ;  /* 0x000018000a187984 */ /* 0x000e680000000800 */
[----:B------:R-:W1:Y:S01]  /*0840*/  LDS R23, [R10+0x1c] ;  /* 0x00001c000a177984 */ /* 0x000e620000000800 */
[----:B--2---:R-:W-:-:S04]  /*0850*/  FFMA R11, R12, R11, R19 ;  /* 0x0000000b0c0b7223 */ /* 0x004fc80000000013 */
[----:B---3--:R-:W-:-:S04]  /*0860*/  FFMA R11, R14, R13, R11 ;  /* 0x0000000d0e0b7223 */ /* 0x008fc8000000000b */
[----:B----4-:R-:W-:-:S04]  /*0870*/  FFMA R11, R16, R15, R11 ;  /* 0x0000000f100b7223 */ /* 0x010fc8000000000b */
[----:B-----5:R-:W-:-:S04]  /*0880*/  FFMA R11, R18, R17, R11 ;  /* 0x00000011120b7223 */ /* 0x020fc8000000000b */
[----:B0-----:R-:W-:-:S04]  /*0890*/  FFMA R11, R20, R21, R11 ;  /* 0x00000015140b7223 */ /* 0x001fc8000000000b */
[----:B-1----:R-:W-:-:S04]  /*08a0*/  FFMA R11, R22, R6, R11 ;  /* 0x00000006160b7223 */ /* 0x002fc8000000000b */
[----:B------:R-:W-:-:S04]  /*08b0*/  FFMA R2, R24, R2, R11 ;  /* 0x0000000218027223 */ /* 0x000fc8000000000b */
[----:B------:R-:W-:-:S07]  /*08c0*/  FFMA R19, R23, R3, R2 ;  /* 0x0000000317137223 */ /* 0x000fce0000000002 */
.L_x_6:
[----:B------:R-:W-:Y:S05]  /*08d0*/  BRA.U !UP1, `(.L_x_3) ;  /* 0x0000000109987547 */ /* 0x000fea000b800000 */
[----:B------:R-:W-:Y:S02]  /*08e0*/  UISETP.GE.U32.AND UP0, UPT, UR5, 0x4, UPT ;  /* 0x000000040500788c */ /* 0x000fe4000bf06070 */
[----:B------:R-:W-:-:S04]  /*08f0*/  ULOP3.LUT UR4, UR9, 0x3, URZ, 0xc0, !UPT ;  /* 0x0000000309047892 */ /* 0x000fc8000f8ec0ff */
[----:B------:R-:W-:-:S03]  /*0900*/  UISETP.NE.AND UP1, UPT, UR4, URZ, UPT ;  /* 0x000000ff0400728c */ /* 0x000fc6000bf25270 */
[----:B------:R-:W-:Y:S08]  /*0910*/  BRA.U !UP0, `(.L_x_7) ;  /* 0x0000000108447547 */ /* 0x000ff0000b800000 */
[----:B-1----:R-:W1:Y:S02]  /*0920*/  LDC.64 R2, c[0x0][0x388] ;  /* 0x0000e200ff027b82 */ /* 0x002e640000000a00 */
[----:B-1----:R-:W-:-:S05]  /*0930*/  IMAD.WIDE.U32 R2, R7, 0x4, R2 ;  /* 0x0000000407027825 */ /* 0x002fca00078e0002 */
[----:B0-----:R-:W2:Y:S04]  /*0940*/  LDG.E R9, desc[UR10][R2.64] ;  /* 0x0000000a02097981 */ /* 0x001ea8000c1e1900 */
[----:B------:R-:W3:Y:S04]  /*0950*/  LDG.E R10, desc[UR10][R2.64+0x4] ;  /* 0x0000040a020a7981 */ /* 0x000ee8000c1e1900 */
[----:B------:R-:W4:Y:S04]  /*0960*/  LDG.E R12, desc[UR10][R2.64+0x8] ;  /* 0x0000080a020c7981 */ /* 0x000f28000c1e1900 */
[----:B------:R-:W5:Y:S01]  /*0970*/  LDG.E R14, desc[UR10][R2.64+0xc] ;  /* 0x00000c0a020e7981 */ /* 0x000f62000c1e1900 */
[----:B------:R-:W-:-:S02]  /*0980*/  IADD3 R6, PT, PT, R7, R0, RZ ;  /* 0x0000000007067210 */ /* 0x000fc40007ffe0ff */
[----:B------:R-:W-:Y:S02]  /*0990*/  IADD3 R7, PT, PT, R7, 0x4, RZ ;  /* 0x0000000407077810 */ /* 0x000fe40007ffe0ff */
[----:B------:R-:W-:-:S05]  /*09a0*/  LEA R6, R6, R5, 0x2 ;  /* 0x0000000506067211 */ /* 0x000fca00078e10ff */
[----:B------:R-:W2:Y:S04]  /*09b0*/  LDS R8, [R6] ;  /* 0x0000000006087984 */ /* 0x000ea80000000800 */
[----:B------:R-:W3:Y:S04]  /*09c0*/  LDS R11, [R6+0x4] ;  /* 0x00000400060b7984 */ /* 0x000ee80000000800 */
[----:B------:R-:W4:Y:S04]  /*09d0*/  LDS R13, [R6+0x8] ;  /* 0x00000800060d7984 */ /* 0x000f280000000800 */
[----:B------:R-:W5:Y:S01]  /*09e0*/  LDS R15, [R6+0xc] ;  /* 0x00000c00060f7984 */ /* 0x000f620000000800 */
[----:B--2---:R-:W-:-:S04]  /*09f0*/  FFMA R8, R8, R9, R19 ;  /* 0x0000000908087223 */ /* 0x004fc80000000013 */
[----:B---3--:R-:W-:-:S04]  /*0a00*/  FFMA R8, R11, R10, R8 ;  /* 0x0000000a0b087223 */ /* 0x008fc80000000008 */
[----:B----4-:R-:W-:-:S04]  /*0a10*/  FFMA R8, R13, R12, R8 ;  /* 0x0000000c0d087223 */ /* 0x010fc80000000008 */
[----:B-----5:R-:W-:-:S07]  /*0a20*/  FFMA R19, R15, R14, R8 ;  /* 0x0000000e0f137223 */ /* 0x020fce0000000008 */
.L_x_7:
[----:B------:R-:W-:Y:S05]  /*0a30*/  BRA.U !UP1, `(.L_x_3) ;  /* 0x0000000109407547 */ /* 0x000fea000b800000 */
[----:B-1----:R-:W1:Y:S01]  /*0a40*/  LDC.64 R2, c[0x0][0x388] ;  /* 0x0000e200ff027b82 */ /* 0x002e620000000a00 */
[----:B------:R-:W-:Y:S01]  /*0a50*/  IADD3 R0, PT, PT, R0, R7, RZ ;  /* 0x0000000700007210 */ /* 0x000fe20007ffe0ff */
[----:B------:R-:W-:-:S03]  /*0a60*/  UIADD3 UR4, UPT, UPT, -UR4, URZ, URZ ;  /* 0x000000ff04047290 */ /* 0x000fc6000fffe1ff */
[----:B------:R-:W-:Y:S01]  /*0a70*/  LEA R0, R0, R5, 0x2 ;  /* 0x0000000500007211 */ /* 0x000fe200078e10ff */
[----:B-1----:R-:W-:-:S03]  /*0a80*/  IMAD.WIDE.U32 R2, R7, 0x4, R2 ;  /* 0x0000000407027825 */ /* 0x002fc600078e0002 */
[----:B------:R-:W-:-:S07]  /*0a90*/  MOV R5, R2 ;  /* 0x0000000200057202 */ /* 0x000fce0000000f00 */
.L_x_8:
[----:B------:R-:W-:Y:S01]  /*0aa0*/  MOV R2, R5 ;  /* 0x0000000500027202 */ /* 0x000fe20000000f00 */
[----:B------:R1:W2:Y:S05]  /*0ab0*/  LDS R6, [R0] ;  /* 0x0000000000067984 */ /* 0x0002aa0000000800 */
[----:B------:R3:W2:Y:S01]  /*0ac0*/  LDG.E R2, desc[UR10][R2.64] ;  /* 0x0000000a02027981 */ /* 0x0006a2000c1e1900 */
[----:B------:R-:W-:Y:S01]  /*0ad0*/  UIADD3 UR4, UPT, UPT, UR4, 0x1, URZ ;  /* 0x0000000104047890 */ /* 0x000fe2000fffe0ff */
[----:B------:R-:W-:Y:S02]  /*0ae0*/  IADD3 R5, P0, PT, R5, 0x4, RZ ;  /* 0x0000000405057810 */ /* 0x000fe40007f1e0ff */
[----:B-1----:R-:W-:Y:S01]  /*0af0*/  IADD3 R0, PT, PT, R0, 0x4, RZ ;  /* 0x0000000400007810 */ /* 0x002fe20007ffe0ff */
[----:B------:R-:W-:Y:S01]  /*0b00*/  UISETP.NE.AND UP0, UPT, UR4, URZ, UPT ;  /* 0x000000ff0400728c */ /* 0x000fe2000bf05270 */
[----:B---3--:R-:W-:Y:S01]  /*0b10*/  IADD3.X R3, PT, PT, RZ, R3, RZ, P0, !PT ;  /* 0x00000003ff037210 */ /* 0x008fe200007fe4ff */
[----:B--2---:R-:W-:-:S07]  /*0b20*/  FFMA R19, R6, R2, R19 ;  /* 0x0000000206137223 */ /* 0x004fce0000000013 */
[----:B------:R-:W-:Y:S05]  /*0b30*/  BRA.U UP0, `(.L_x_8) ;  /* 0xfffffffd00d87547 */ /* 0x000fea000b83ffff */
.L_x_3:
[----:B-1----:R-:W1:Y:S02]  /*0b40*/  LDC.64 R2, c[0x0][0x390] ;  /* 0x0000e400ff027b82 */ /* 0x002e640000000a00 */
[----:B-1----:R-:W-:-:S05]  /*0b50*/  IMAD.WIDE R4, R4, 0x4, R2 ;  /* 0x0000000404047825 */ /* 0x002fca00078e0202 */
[----:B------:R-:W-:Y:S01]  /*0b60*/  STG.E desc[UR10][R4.64], R19 ;  /* 0x0000001304007986 */ /* 0x000fe2000c10190a */
[----:B------:R-:W-:Y:S05]  /*0b70*/  EXIT ;  /* 0x000000000000794d */ /* 0x000fea0003800000 */
.L_x_9:
[----:B------:R-:W-:-:S00]  /*0b80*/  BRA `(.L_x_9) ;  /* 0xfffffffc00fc7947 */ /* 0x000fc0000383ffff */
[----:B------:R-:W-:-:S00]  /*0b90*/  NOP ;  /* 0x0000000000007918 */ /* 0x000fc00000000000 */
        /* <DEDUP_REMOVED lines=14> */
.L_x_26:


//--------------------- .text._Z14simple_conv_2dPfS_S_iii --------------------------
	.section	.text._Z14simple_conv_2dPfS_S_iii,"ax",@progbits
	.align	128
        .global         _Z14simple_conv_2dPfS_S_iii
        .type           _Z14simple_conv_2dPfS_S_iii,@function
        .size           _Z14simple_conv_2dPfS_S_iii,(.L_x_27 - _Z14simple_conv_2dPfS_S_iii)
        .other          _Z14simple_conv_2dPfS_S_iii,@"STO_CUDA_ENTRY STV_DEFAULT"
_Z14simple_conv_2dPfS_S_iii:
.text._Z14simple_conv_2dPfS_S_iii:
[----:B------:R-:W-:Y:S01]  /*0000*/  LDC R1, c[0x0][0x37c] ;  /* 0x0000df00ff017b82 */ /* 0x000fe20000000800 */
[----:B------:R-:W0:Y:S07]  /*0010*/  S2R R3, SR_TID.Y ;  /* 0x0000000000037919 */ /* 0x000e2e0000002200 */
[----:B------:R-:W1:Y:S01]  /*0020*/  LDC R11, c[0x0][0x360] ;  /* 0x0000d800ff0b7b82 */ /* 0x000e620000000800 */
[----:B------:R-:W2:Y:S01]  /*0030*/  LDCU.64 UR8, c[0x0][0x398] ;  /* 0x00007300ff0877ac */ /* 0x000ea20008000a00 */
[----:B------:R-:W-:Y:S01]  /*0040*/  BSSY.RECONVERGENT B0, `(.L_x_10) ;  /* 0x0000084000007945 */ /* 0x000fe20003800200 */
[----:B------:R-:W1:Y:S01]  /*0050*/  S2R R2, SR_TID.X ;  /* 0x0000000000027919 */ /* 0x000e620000002100 */
[----:B------:R-:W-:Y:S01]  /*0060*/  IMAD.MOV.U32 R18, RZ, RZ, RZ ;  /* 0x000000ffff127224 */ /* 0x000fe200078e00ff */
[----:B------:R-:W3:Y:S03]  /*0070*/  LDCU.64 UR4, c[0x0][0x358] ;  /* 0x00006b00ff0477ac */ /* 0x000ee60008000a00 */
[----:B------:R-:W0:Y:S08]  /*0080*/  S2UR UR7, SR_CTAID.Y ;  /* 0x00000000000779c3 */ /* 0x000e300000002600 */
[----:B------:R-:W0:Y:S01]  /*0090*/  LDC R0, c[0x0][0x364] ;  /* 0x0000d900ff007b82 */ /* 0x000e220000000800 */
[----:B--2---:R-:W-:-:S07]  /*00a0*/  IMAD.U32 R10, RZ, RZ, UR8 ;  /* 0x00000008ff0a7e24 */ /* 0x004fce000f8e00ff */
[----:B------:R-:W1:Y:S08]  /*00b0*/  S2UR UR6, SR_CTAID.X ;  /* 0x00000000000679c3 */ /* 0x000e700000002500 */
[----:B------:R-:W2:Y:S01]  /*00c0*/  LDC R12, c[0x0][0x3a0] ;  /* 0x0000e800ff0c7b82 */ /* 0x000ea20000000800 */
[----:B0-----:R-:W-:Y:S01]  /*00d0*/  IMAD R0, R0, UR7, R3 ;  /* 0x0000000700007c24 */ /* 0x001fe2000f8e0203 */
[----:B------:R-:W0:Y:S04]  /*00e0*/  LDCU UR7, c[0x0][0x398] ;  /* 0x00007300ff0777ac */ /* 0x000e280008000800 */
[----:B------:R-:W-:Y:S01]  /*00f0*/  ISETP.GE.AND P0, PT, R0, UR9, PT ;  /* 0x0000000900007c0c */ /* 0x000fe2000bf06270 */
[----:B------:R-:W4:Y:S01]  /*0100*/  LDCU.128 UR8, c[0x0][0x380] ;  /* 0x00007000ff0877ac */ /* 0x000f220008000c00 */
[----:B-1----:R-:W-:-:S05]  /*0110*/  IMAD R11, R11, UR6, R2 ;  /* 0x000000060b0b7c24 */ /* 0x002fca000f8e0202 */
[----:B------:R-:W-:-:S04]  /*0120*/  ISETP.GE.OR P0, PT, R11, R10, P0 ;  /* 0x0000000a0b00720c */ /* 0x000fc80000706670 */
[----:B--2---:R-:W-:-:S13]  /*0130*/  ISETP.LT.OR P0, PT, R12, 0x1, P0 ;  /* 0x000000010c00780c */ /* 0x004fda0000701670 */
[----:B0--34-:R-:W-:Y:S05]  /*0140*/  @P0 BRA `(.L_x_11) ;  /* 0x0000000400cc0947 */ /* 0x019fea0003800000 */
[C---:B------:R-:W-:Y:S01]  /*0150*/  LEA.HI R2, R12.reuse, R12, RZ, 0x1 ;  /* 0x0000000c0c027211 */ /* 0x040fe200078f08ff */
[----:B------:R-:W-:Y:S01]  /*0160*/  IMAD.MOV.U32 R18, RZ, RZ, RZ ;  /* 0x000000ffff127224 */ /* 0x000fe200078e00ff */
[C---:B------:R-:W-:Y:S01]  /*0170*/  LOP3.LUT R20, R12.reuse, 0x3, RZ, 0xc0, !PT ;  /* 0x000000030c147812 */ /* 0x040fe200078ec0ff */
[----:B------:R-:W-:Y:S01]  /*0180*/  IMAD.MOV.U32 R13, RZ, RZ, RZ ;  /* 0x000000ffff0d7224 */ /* 0x000fe200078e00ff */
[----:B------:R-:W-:Y:S02]  /*0190*/  SHF.R.S32.HI R2, RZ, 0x1, R2 ;  /* 0x00000001ff027819 */ /* 0x000fe40000011402 */
[----:B------:R-:W-:-:S03]  /*01a0*/  LOP3.LUT R12, R12, 0x7ffffffc, RZ, 0xc0, !PT ;  /* 0x7ffffffc0c0c7812 */ /* 0x000fc600078ec0ff */
[--C-:B------:R-:W-:Y:S02]  /*01b0*/  IMAD.IADD R15, R11, 0x1, -R2.reuse ;  /* 0x000000010b0f7824 */ /* 0x100fe400078e0a02 */
[----:B------:R-:W-:-:S07]  /*01c0*/  IMAD.IADD R14, R0, 0x1, -R2 ;  /* 0x00000001000e7824 */ /* 0x000fce00078e0a02 */
.L_x_17:
[----:B------:R-:W0:Y:S01]  /*01d0*/  LDCU UR6, c[0x0][0x3a0] ;  /* 0x00007400ff0677ac */ /* 0x000e220008000800 */
[----:B------:R-:W-:Y:S02]  /*01e0*/  IMAD.IADD R19, R14, 0x1, R13 ;  /* 0x000000010e137824 */ /* 0x000fe400078e020d */
[----:B------:R-:W-:Y:S01]  /*01f0*/  IMAD.MOV.U32 R6, RZ, RZ, RZ ;  /* 0x000000ffff067224 */ /* 0x000fe200078e00ff */
[----:B------:R-:W1:Y:S01]  /*0200*/  LDCU.64 UR12, c[0x0][0x398] ;  /* 0x00007300ff0c77ac */ /* 0x000e620008000a00 */
[----:B0-----:R-:W-:Y:S02]  /*0210*/  UISETP.GE.U32.AND UP0, UPT, UR6, 0x4, UPT ;  /* 0x000000040600788c */ /* 0x001fe4000bf06070 */
[C---:B------:R-:W-:Y:S02]  /*0220*/  IMAD R16, R13.reuse, UR6, RZ ;  /* 0x000000060d107c24 */ /* 0x040fe4000f8e02ff */
[----:B------:R-:W-:Y:S01]  /*0230*/  VIADD R13, R13, 0x1 ;  /* 0x000000010d0d7836 */ /* 0x000fe20000000000 */
[----:B-1----:R-:W-:Y:S01]  /*0240*/  ISETP.GE.AND P0, PT, R19, UR13, PT ;  /* 0x0000000d13007c0c */ /* 0x002fe2000bf06270 */
[----:B------:R-:W-:-:S03]  /*0250*/  IMAD.U32 R10, RZ, RZ, UR12 ;  /* 0x0000000cff0a7e24 */ /* 0x000fc6000f8e00ff */
[C---:B------:R-:W-:Y:S01]  /*0260*/  ISETP.LT.OR P0, PT, R19.reuse, RZ, P0 ;  /* 0x000000ff1300720c */ /* 0x040fe20000701670 */
[----:B------:R-:W-:Y:S01]  /*0270*/  IMAD R17, R19, R10, R15 ;  /* 0x0000000a13117224 */ /* 0x000fe200078e020f */
[----:B------:R-:W-:Y:S01]  /*0280*/  ISETP.NE.AND P5, PT, R13, UR6, PT ;  /* 0x000000060d007c0c */ /* 0x000fe2000bfa5270 */
[----:B------:R-:W-:-:S12]  /*0290*/  BRA.U !UP0, `(.L_x_12) ;  /* 0x0000000108c47547 */ /* 0x000fd8000b800000 */
[----:B------:R-:W-:-:S07]  /*02a0*/  IMAD.MOV.U32 R21, RZ, RZ, RZ ;  /* 0x000000ffff157224 */ /* 0x000fce00078e00ff */
.L_x_13:
[--C-:B------:R-:W-:Y:S01]  /*02b0*/  IMAD.IADD R27, R15, 0x1, R21.reuse ;  /* 0x000000010f1b7824 */ /* 0x100fe200078e0215 */
[----:B------:R-:W0:Y:S01]  /*02c0*/  LDC.64 R6, c[0x0][0x380] ;  /* 0x0000e000ff067b82 */ /* 0x000e220000000a00 */
[----:B------:R-:W-:Y:S01]  /*02d0*/  IMAD.U32 R10, RZ, RZ, UR7 ;  /* 0x00000007ff0a7e24 */ /* 0x000fe2000f8e00ff */
[----:B------:R-:W-:Y:S01]  /*02e0*/  SHF.R.S32.HI R8, RZ, 0x1f, R21 ;  /* 0x0000001fff087819 */ /* 0x000fe20000011415 */
[----:B------:R-:W-:Y:S01]  /*02f0*/  VIADD R23, R27, 0x2 ;  /* 0x000000021b177836 */ /* 0x000fe20000000000 */
[----:B------:R-:W-:Y:S01]  /*0300*/  IADD3 R3, P3, PT, R17, R21, RZ ;  /* 0x0000001511037210 */ /* 0x000fe20007f7e0ff */
[C---:B------:R-:W-:Y:S01]  /*0310*/  VIADD R25, R27.reuse, 0x3 ;  /* 0x000000031b197836 */ /* 0x040fe20000000000 */
[C---:B------:R-:W-:Y:S01]  /*0320*/  ISETP.GE.AND P1, PT, R27.reuse, R10, PT ;  /* 0x0000000a1b00720c */ /* 0x040fe20003f26270 */
[----:B------:R-:W-:Y:S01]  /*0330*/  VIADD R9, R27, 0x1 ;  /* 0x000000011b097836 */ /* 0x000fe20000000000 */
[----:B------:R-:W1:Y:S01]  /*0340*/  LDC.64 R4, c[0x0][0x388] ;  /* 0x0000e200ff047b82 */ /* 0x000e620000000a00 */
[----:B------:R-:W-:-:S02]  /*0350*/  LEA.HI.X.SX32 R22, R17, R8, 0x1, P3 ;  /* 0x0000000811167211 */ /* 0x000fc400018f0eff */
[----:B------:R-:W-:Y:S02]  /*0360*/  ISETP.LT.OR P1, PT, R27, RZ, P1 ;  /* 0x000000ff1b00720c */ /* 0x000fe40000f21670 */
[-C--:B------:R-:W-:Y:S02]  /*0370*/  ISETP.GE.AND P3, PT, R25, R10.reuse, PT ;  /* 0x0000000a1900720c */ /* 0x080fe40003f66270 */
[----:B------:R-:W-:Y:S02]  /*0380*/  PLOP3.LUT P2, PT, P1, P0, PT, 0xf8, 0x8f ;  /* 0x00000000008f781c */ /* 0x000fe40000f41f70 */
[-C--:B------:R-:W-:Y:S02]  /*0390*/  ISETP.GE.AND P1, PT, R23, R10.reuse, PT ;  /* 0x0000000a1700720c */ /* 0x080fe40003f26270 */
[----:B------:R-:W-:Y:S02]  /*03a0*/  ISETP.GE.AND P4, PT, R9, R10, PT ;  /* 0x0000000a0900720c */ /* 0x000fe40003f86270 */
[----:B------:R-:W-:-:S02]  /*03b0*/  LEA R2, P6, R3, UR8, 0x2 ;  /* 0x0000000803027c11 */ /* 0x000fc4000f8c10ff */
[----:B------:R-:W-:Y:S02]  /*03c0*/  ISETP.LT.OR P1, PT, R23, RZ, P1 ;  /* 0x000000ff1700720c */ /* 0x000fe40000f21670 */
[----:B------:R-:W-:Y:S02]  /*03d0*/  ISETP.LT.OR P3, PT, R25, RZ, P3 ;  /* 0x000000ff1900720c */ /* 0x000fe40001f61670 */
[----:B------:R-:W-:Y:S01]  /*03e0*/  ISETP.LT.OR P4, PT, R9, RZ, P4 ;  /* 0x000000ff0900720c */ /* 0x000fe20002781670 */
[----:B------:R-:W-:Y:S01]  /*03f0*/  @!P2 IMAD R23, R19, R10, R27 ;  /* 0x0000000a1317a224 */ /* 0x000fe200078e021b */
[----:B------:R-:W-:Y:S01]  /*0400*/  LEA.HI.X R3, R3, UR9, R22, 0x2, P6 ;  /* 0x0000000903037c11 */ /* 0x000fe2000b0f1416 */
[C---:B------:R-:W-:Y:S01]  /*0410*/  @!P2 IMAD.IADD R25, R16.reuse, 0x1, R21 ;  /* 0x000000011019a824 */ /* 0x040fe200078e0215 */
[----:B------:R-:W-:Y:S01]  /*0420*/  IADD3 R9, P6, PT, R16, R21, RZ ;  /* 0x0000001510097210 */ /* 0x000fe20007fde0ff */
[----:B0-----:R-:W-:Y:S01]  /*0430*/  @!P2 IMAD.WIDE R6, R23, 0x4, R6 ;  /* 0x000000041706a825 */ /* 0x001fe200078e0206 */
[----:B------:R-:W-:-:S02]  /*0440*/  PLOP3.LUT P4, PT, P4, P0, PT, 0xf8, 0x8f ;  /* 0x00000000008f781c */ /* 0x000fc40002781f70 */
[----:B------:R-:W-:Y:S01]  /*0450*/  PLOP3.LUT P1, PT, P1, P0, PT, 0xf8, 0x8f ;  /* 0x00000000008f781c */ /* 0x000fe20000f21f70 */
[----:B-1----:R-:W-:Y:S01]  /*0460*/  @!P2 IMAD.WIDE.U32 R4, R25, 0x4, R4 ;  /* 0x000000041904a825 */ /* 0x002fe200078e0004 */
[----:B------:R-:W-:Y:S01]  /*0470*/  PLOP3.LUT P3, PT, P3, P0, PT, 0xf8, 0x8f ;  /* 0x00000000008f781c */ /* 0x000fe20001f61f70 */
[----:B------:R-:W2:Y:S02]  /*0480*/  @!P2 LDG.E R7, desc[UR4][R6.64] ;  /* 0x000000040607a981 */ /* 0x000ea4000c1e1900 */
[----:B------:R-:W-:Y:S01]  /*0490*/  IMAD.X R22, RZ, RZ, R8, P6 ;  /* 0x000000ffff167224 */ /* 0x000fe200030e0608 */
[C---:B------:R-:W-:Y:S01]  /*04a0*/  LEA R8, P6, R9.reuse, UR10, 0x2 ;  /* 0x0000000a09087c11 */ /* 0x040fe2000f8c10ff */
[----:B------:R-:W2:Y:S03]  /*04b0*/  @!P2 LDG.E R4, desc[UR4][R4.64] ;  /* 0x000000040404a981 */ /* 0x000ea6000c1e1900 */
[----:B------:R-:W-:Y:S01]  /*04c0*/  LEA.HI.X R9, R9, UR11, R22, 0x2, P6 ;  /* 0x0000000b09097c11 */ /* 0x000fe2000b0f1416 */
[----:B------:R-:W3:Y:S04]  /*04d0*/  @!P4 LDG.E R23, desc[UR4][R2.64+0x4] ;  /* 0x000004040217c981 */ /* 0x000ee8000c1e1900 */
[----:B------:R-:W3:Y:S04]  /*04e0*/  @!P4 LDG.E R22, desc[UR4][R8.64+0x4] ;  /* 0x000004040816c981 */ /* 0x000ee8000c1e1900 */
[----:B------:R-:W4:Y:S04]  /*04f0*/  @!P1 LDG.E R25, desc[UR4][R2.64+0x8] ;  /* 0x0000080402199981 */ /* 0x000f28000c1e1900 */
[----:B------:R-:W4:Y:S04]  /*0500*/  @!P1 LDG.E R24, desc[UR4][R8.64+0x8] ;  /* 0x0000080408189981 */ /* 0x000f28000c1e1900 */
[----:B------:R-:W5:Y:S04]  /*0510*/  @!P3 LDG.E R27, desc[UR4][R2.64+0xc] ;  /* 0x00000c04021bb981 */ /* 0x000f68000c1e1900 */
[----:B------:R-:W5:Y:S01]  /*0520*/  @!P3 LDG.E R26, desc[UR4][R8.64+0xc] ;  /* 0x00000c04081ab981 */ /* 0x000f62000c1e1900 */
[----:B------:R-:W-:-:S02]  /*0530*/  VIADD R21, R21, 0x4 ;  /* 0x0000000415157836 */ /* 0x000fc40000000000 */
[----:B--2---:R-:W-:-:S03]  /*0540*/  @!P2 FFMA R18, R7, R4, R18 ;  /* 0x000000040712a223 */ /* 0x004fc60000000012 */
[----:B------:R-:W-:Y:S01]  /*0550*/  ISETP.NE.AND P2, PT, R21, R12, PT ;  /* 0x0000000c1500720c */ /* 0x000fe20003f45270 */
[----:B---3--:R-:W-:-:S04]  /*0560*/  @!P4 FFMA R18, R23, R22, R18 ;  /* 0x000000161712c223 */ /* 0x008fc80000000012 */
[----:B----4-:R-:W-:-:S04]  /*0570*/  @!P1 FFMA R18, R25, R24, R18 ;  /* 0x0000001819129223 */ /* 0x010fc80000000012 */
[----:B-----5:R-:W-:-:S04]  /*0580*/  @!P3 FFMA R18, R27, R26, R18 ;  /* 0x0000001a1b12b223 */ /* 0x020fc80000000012 */
[----:B------:R-:W-:Y:S05]  /*0590*/  @P2 BRA `(.L_x_13) ;  /* 0xfffffffc00442947 */ /* 0x000fea000383ffff */
[----:B------:R-:W-:-:S07]  /*05a0*/  IMAD.MOV.U32 R6, RZ, RZ, R12 ;  /* 0x000000ffff067224 */ /* 0x000fce00078e000c */
.L_x_12:
[----:B------:R-:W-:-:S13]  /*05b0*/  ISETP.NE.AND P1, PT, R20, RZ, PT ;  /* 0x000000ff1400720c */ /* 0x000fda0003f25270 */
[----:B------:R-:W-:Y:S05]  /*05c0*/  @!P1 BRA `(.L_x_14) ;  /* 0x0000000000a89947 */ /* 0x000fea0003800000 */
[----:B------:R-:W-:Y:S01]  /*05d0*/  IMAD.IADD R9, R15, 0x1, R6 ;  /* 0x000000010f097824 */ /* 0x000fe200078e0206 */
[----:B------:R-:W-:Y:S01]  /*05e0*/  BSSY.RECONVERGENT B1, `(.L_x_15) ;  /* 0x000000f000017945 */ /* 0x000fe20003800200 */
[----:B------:R-:W-:-:S03]  /*05f0*/  ISETP.NE.AND P2, PT, R20, 0x1, PT ;  /* 0x000000011400780c */ /* 0x000fc60003f45270 */
[----:B------:R-:W-:-:S04]  /*0600*/  ISETP.GE.AND P1, PT, R9, R10, PT ;  /* 0x0000000a0900720c */ /* 0x000fc80003f26270 */
[----:B------:R-:W-:-:S04]  /*0610*/  ISETP.LT.OR P1, PT, R9, RZ, P1 ;  /* 0x000000ff0900720c */ /* 0x000fc80000f21670 */
[----:B------:R-:W-:-:S13]  /*0620*/  PLOP3.LUT P1, PT, P1, P0, PT, 0xf8, 0x8f ;  /* 0x00000000008f781c */ /* 0x000fda0000f21f70 */
[----:B------:R-:W-:Y:S05]  /*0630*/  @P1 BRA `(.L_x_16) ;  /* 0x0000000000241947 */ /* 0x000fea0003800000 */
[----:B------:R-:W0:Y:S01]  /*0640*/  LDC.64 R4, c[0x0][0x380] ;  /* 0x0000e000ff047b82 */ /* 0x000e220000000a00 */
[----:B------:R-:W-:Y:S02]  /*0650*/  IMAD R19, R19, R10, R9 ;  /* 0x0000000a13137224 */ /* 0x000fe400078e0209 */
[----:B------:R-:W-:-:S05]  /*0660*/  IMAD.IADD R7, R16, 0x1, R6 ;  /* 0x0000000110077824 */ /* 0x000fca00078e0206 */
[----:B------:R-:W1:Y:S01]  /*0670*/  LDC.64 R2, c[0x0][0x388] ;  /* 0x0000e200ff027b82 */ /* 0x000e620000000a00 */
[----:B0-----:R-:W-:-:S06]  /*0680*/  IMAD.WIDE R4, R19, 0x4, R4 ;  /* 0x0000000413047825 */ /* 0x001fcc00078e0204 */
[----:B------:R-:W2:Y:S01]  /*0690*/  LDG.E R5, desc[UR4][R4.64] ;  /* 0x0000000404057981 */ /* 0x000ea2000c1e1900 */
[----:B-1----:R-:W-:-:S06]  /*06a0*/  IMAD.WIDE.U32 R2, R7, 0x4, R2 ;  /* 0x0000000407027825 */ /* 0x002fcc00078e0002 */
[----:B------:R-:W2:Y:S02]  /*06b0*/  LDG.E R2, desc[UR4][R2.64] ;  /* 0x0000000402027981 */ /* 0x000ea4000c1e1900 */
[----:B--2---:R-:W-:-:S07]  /*06c0*/  FFMA R18, R5, R2, R18 ;  /* 0x0000000205127223 */ /* 0x004fce0000000012 */
.L_x_16:
[----:B------:R-:W-:Y:S05]  /*06d0*/  BSYNC.RECONVERGENT B1 ;  /* 0x0000000000017941 */ /* 0x000fea0003800200 */
.L_x_15:
[----:B------:R-:W-:Y:S05]  /*06e0*/  @!P2 BRA `(.L_x_14) ;  /* 0x000000000060a947 */ /* 0x000fea0003800000 */
[----:B------:R-:W0:Y:S01]  /*06f0*/  LDCU.128 UR12, c[0x0][0x380] ;  /* 0x00007000ff0c77ac */ /* 0x000e220008000c00 */
[C---:B------:R-:W-:Y:S01]  /*0700*/  VIADD R3, R9.reuse, 0x1 ;  /* 0x0000000109037836 */ /* 0x040fe20000000000 */
[-C--:B------:R-:W-:Y:S01]  /*0710*/  IADD3 R16, P6, PT, R16, R6.reuse, RZ ;  /* 0x0000000610107210 */ /* 0x080fe20007fde0ff */
[----:B------:R-:W-:Y:S01]  /*0720*/  VIADD R5, R9, 0x2 ;  /* 0x0000000209057836 */ /* 0x000fe20000000000 */
[----:B------:R-:W-:Y:S02]  /*0730*/  IADD3 R7, P4, PT, R17, R6, RZ ;  /* 0x0000000611077210 */ /* 0x000fe40007f9e0ff */
[-C--:B------:R-:W-:Y:S02]  /*0740*/  ISETP.GE.AND P2, PT, R3, R10.reuse, PT ;  /* 0x0000000a0300720c */ /* 0x080fe40003f46270 */
[----:B------:R-:W-:Y:S02]  /*0750*/  ISETP.GE.AND P1, PT, R5, R10, PT ;  /* 0x0000000a0500720c */ /* 0x000fe40003f26270 */
[----:B------:R-:W-:Y:S01]  /*0760*/  ISETP.LT.OR P2, PT, R3, RZ, P2 ;  /* 0x000000ff0300720c */ /* 0x000fe20001741670 */
[----:B------:R-:W-:Y:S01]  /*0770*/  IMAD.X R3, RZ, RZ, RZ, P6 ;  /* 0x000000ffff037224 */ /* 0x000fe200030e06ff */
[----:B------:R-:W-:-:S02]  /*0780*/  ISETP.LT.OR P1, PT, R5, RZ, P1 ;  /* 0x000000ff0500720c */ /* 0x000fc40000f21670 */
[----:B------:R-:W-:Y:S02]  /*0790*/  PLOP3.LUT P2, PT, P2, P0, PT, 0xf8, 0x8f ;  /* 0x00000000008f781c */ /* 0x000fe40001741f70 */
[----:B------:R-:W-:Y:S02]  /*07a0*/  PLOP3.LUT P1, PT, P1, P0, PT, 0xf8, 0x8f ;  /* 0x00000000008f781c */ /* 0x000fe40000f21f70 */
[----:B0-----:R-:W-:Y:S02]  /*07b0*/  LEA R4, P3, R7, UR12, 0x2 ;  /* 0x0000000c07047c11 */ /* 0x001fe4000f8610ff */
[----:B------:R-:W-:Y:S02]  /*07c0*/  LEA R2, P0, R16, UR14, 0x2 ;  /* 0x0000000e10027c11 */ /* 0x000fe4000f8010ff */
[----:B------:R-:W-:Y:S02]  /*07d0*/  LEA.HI.X.SX32 R6, R17, RZ, 0x1, P4 ;  /* 0x000000ff11067211 */ /* 0x000fe400020f0eff */
[----:B------:R-:W-:-:S02]  /*07e0*/  ISETP.EQ.OR P1, PT, R20, 0x2, P1 ;  /* 0x000000021400780c */ /* 0x000fc40000f22670 */
[----:B------:R-:W-:Y:S02]  /*07f0*/  LEA.HI.X R5, R7, UR13, R6, 0x2, P3 ;  /* 0x0000000d07057c11 */ /* 0x000fe400098f1406 */
[----:B------:R-:W-:-:S03]  /*0800*/  LEA.HI.X R3, R16, UR15, R3, 0x2, P0 ;  /* 0x0000000f10037c11 */ /* 0x000fc600080f1403 */
[----:B------:R-:W2:Y:S04]  /*0810*/  @!P2 LDG.E R7, desc[UR4][R4.64+0x4] ;  /* 0x000004040407a981 */ /* 0x000ea8000c1e1900 */
[----:B------:R-:W2:Y:S04]  /*0820*/  @!P2 LDG.E R6, desc[UR4][R2.64+0x4] ;  /* 0x000004040206a981 */ /* 0x000ea8000c1e1900 */
[----:B------:R-:W3:Y:S04]  /*0830*/  @!P1 LDG.E R9, desc[UR4][R4.64+0x8] ;  /* 0x0000080404099981 */ /* 0x000ee8000c1e1900 */
[----:B------:R-:W3:Y:S01]  /*0840*/  @!P1 LDG.E R8, desc[UR4][R2.64+0x8] ;  /* 0x0000080402089981 */ /* 0x000ee2000c1e1900 */
[----:B--2---:R-:W-:-:S04]  /*0850*/  @!P2 FFMA R18, R7, R6, R18 ;  /* 0x000000060712a223 */ /* 0x004fc80000000012 */
[----:B---3--:R-:W-:-:S07]  /*0860*/  @!P1 FFMA R18, R9, R8, R18 ;  /* 0x0000000809129223 */ /* 0x008fce0000000012 */
.L_x_14:
[----:B------:R-:W-:Y:S05]  /*0870*/  @P5 BRA `(.L_x_17) ;  /* 0xfffffff800545947 */ /* 0x000fea000383ffff */
.L_x_11:
[----:B------:R-:W-:Y:S05]  /*0880*/  BSYNC.RECONVERGENT B0 ;  /* 0x0000000000007941 */ /* 0x000fea0003800200 */
.L_x_10:
[----:B------:R-:W0:Y:S01]  /*0890*/  LDC.64 R2, c[0x0][0x390] ;  /* 0x0000e400ff027b82 */ /* 0x000e220000000a00 */
[----:B------:R-:W-:-:S04]  /*08a0*/  IMAD R11, R0, R10, R11 ;  /* 0x0000000a000b7224 */ /* 0x000fc800078e020b */
[----:B0-----:R-:W-:-:S05]  /*08b0*/  IMAD.WIDE R2, R11, 0x4, R2 ;  /* 0x000000040b027825 */ /* 0x001fca00078e0202 */
[----:B------:R-:W-:Y:S01]  /*08c0*/  STG.E desc[UR4][R2.64], R18 ;  /* 0x0000001202007986 */ /* 0x000fe2000c101904 */
[----:B------:R-:W-:Y:S05]  /*08d0*/  EXIT ;  /* 0x000000000000794d */ /* 0x000fea0003800000 */
.L_x_18:
        /* <DEDUP_REMOVED lines=10> */
.L_x_27:


//--------------------- .text._Z14simple_conv_1dPfS_S_ii --------------------------
	.section	.text._Z14simple_conv_1dPfS_S_ii,"ax",@progbits
	.align	128
        .global         _Z14simple_conv_1dPfS_S_ii
        .type           _Z14simple_conv_1dPfS_S_ii,@function
        .size           _Z14simple_conv_1dPfS_S_ii,(.L_x_28 - _Z14simple_conv_1dPfS_S_ii)
        .other          _Z14simple_conv_1dPfS_S_ii,@"STO_CUDA_ENTRY STV_DEFAULT"
_Z14simple_conv_1dPfS_S_ii:
.text._Z14simple_conv_1dPfS_S_ii:
[----:B------:R-:W-:Y:S01]  /*0000*/  LDC R1, c[0x0][0x37c] ;  /* 0x0000df00ff017b82 */ /* 0x000fe20000000800 */
[----:B------:R-:W0:Y:S07]  /*0010*/  S2R R0, SR_TID.X ;  /* 0x0000000000007919 */ /* 0x000e2e0000002100 */
[----:B------:R-:W0:Y:S01]  /*0020*/  S2UR UR4, SR_CTAID.X ;  /* 0x00000000000479c3 */ /* 0x000e220000002500 */
[----:B------:R-:W1:Y:S01]  /*0030*/  LDCU.64 UR6, c[0x0][0x358] ;  /* 0x00006b00ff0677ac */ /* 0x000e620008000a00 */
[----:B------:R-:W-:Y:S06]  /*0040*/  BSSY.RECONVERGENT B0, `(.L_x_19) ;  /* 0x00000a9000007945 */ /* 0x000fec0003800200 */
[----:B------:R-:W0:Y:S08]  /*0050*/  LDC R3, c[0x0][0x360] ;  /* 0x0000d800ff037b82 */ /* 0x000e300000000800 */
[----:B------:R-:W2:Y:S01]  /*0060*/  LDC.64 R6, c[0x0][0x398] ;  /* 0x0000e600ff067b82 */ /* 0x000ea20000000a00 */
[----:B0-----:R-:W-:-:S02]  /*0070*/  IMAD R3, R3, UR4, R0 ;  /* 0x0000000403037c24 */ /* 0x001fc4000f8e0200 */
[----:B------:R-:W-:Y:S01]  /*0080*/  IMAD.MOV.U32 R0, RZ, RZ, RZ ;  /* 0x000000ffff007224 */ /* 0x000fe200078e00ff */
[----:B--2---:R-:W-:-:S04]  /*0090*/  ISETP.GE.AND P0, PT, R7, 0x1, PT ;  /* 0x000000010700780c */ /* 0x004fc80003f06270 */
[----:B------:R-:W-:-:S13]  /*00a0*/  ISETP.GE.OR P0, PT, R3, R6, !P0 ;  /* 0x000000060300720c */ /* 0x000fda0004706670 */
[----:B-1----:R-:W-:Y:S05]  /*00b0*/  @P0 BRA `(.L_x_20) ;  /* 0x0000000800840947 */ /* 0x002fea0003800000 */
[C---:B------:R-:W-:Y:S01]  /*00c0*/  ISETP.GE.U32.AND P0, PT, R7.reuse, 0x8, PT ;  /* 0x000000080700780c */ /* 0x040fe20003f06070 */
[----:B------:R-:W-:Y:S01]  /*00d0*/  HFMA2 R4, -RZ, RZ, 0, 0 ;  /* 0x00000000ff047431 */ /* 0x000fe200000001ff */
[C---:B------:R-:W-:Y:S02]  /*00e0*/  LEA.HI R0, R7.reuse, R7, RZ, 0x1 ;  /* 0x0000000707007211 */ /* 0x040fe400078f08ff */
[----:B------:R-:W-:Y:S02]  /*00f0*/  LOP3.LUT R2, R7, 0x7, RZ, 0xc0, !PT ;  /* 0x0000000707027812 */ /* 0x000fe400078ec0ff */
[----:B------:R-:W-:Y:S01]  /*0100*/  SHF.R.S32.HI R8, RZ, 0x1, R0 ;  /* 0x00000001ff087819 */ /* 0x000fe20000011400 */
[----:B------:R-:W-:Y:S01]  /*0110*/  IMAD.MOV.U32 R0, RZ, RZ, RZ ;  /* 0x000000ffff007224 */ /* 0x000fe200078e00ff */
[----:B------:R-:W-:-:S03]  /*0120*/  ISETP.NE.AND P6, PT, R2, RZ, PT ;  /* 0x000000ff0200720c */ /* 0x000fc60003fc5270 */
[----:B------:R-:W-:Y:S02]  /*0130*/  IMAD.IADD R5, R3, 0x1, -R8 ;  /* 0x0000000103057824 */ /* 0x000fe400078e0a08 */
[----:B------:R-:W-:Y:S08]  /*0140*/  @!P0 BRA `(.L_x_21) ;  /* 0x00000004002c8947 */ /* 0x000ff00003800000 */
[----:B------:R-:W0:Y:S01]  /*0150*/  LDC.64 R8, c[0x0][0x388] ;  /* 0x0000e200ff087b82 */ /* 0x000e220000000a00 */
[----:B------:R-:W-:Y:S01]  /*0160*/  LOP3.LUT R4, R7, 0x7ffffff8, RZ, 0xc0, !PT ;  /* 0x7ffffff807047812 */ /* 0x000fe200078ec0ff */
[----:B------:R-:W-:Y:S01]  /*0170*/  IMAD.MOV.U32 R27, RZ, RZ, RZ ;  /* 0x000000ffff1b7224 */ /* 0x000fe200078e00ff */
[----:B------:R-:W-:Y:S01]  /*0180*/  MOV R0, RZ ;  /* 0x000000ff00007202 */ /* 0x000fe20000000f00 */
[----:B------:R-:W1:Y:S01]  /*0190*/  LDCU UR4, c[0x0][0x398] ;  /* 0x00007300ff0477ac */ /* 0x000e620008000800 */
[----:B------:R-:W-:-:S05]  /*01a0*/  NOP ;  /* 0x0000000000007918 */ /* 0x000fca0000000000 */
.L_x_22:
[----:B-1----:R-:W-:Y:S01]  /*01b0*/  IMAD.U32 R6, RZ, RZ, UR4 ;  /* 0x00000004ff067e24 */ /* 0x002fe2000f8e00ff */
[----:B------:R-:W-:Y:S01]  /*01c0*/  IADD3 R11, PT, PT, R5, R27, RZ ;  /* 0x0000001b050b7210 */ /* 0x000fe20007ffe0ff */
[----:B0-----:R-:W-:-:S03]  /*01d0*/  IMAD.WIDE.U32 R12, R27, 0x4, R8 ;  /* 0x000000041b0c7825 */ /* 0x001fc600078e0008 */
[CC--:B------:R-:W-:Y:S02]  /*01e0*/  ISETP.GE.AND P4, PT, R11.reuse, R6.reuse, PT ;  /* 0x000000060b00720c */ /* 0x0c0fe40003f86270 */
[C---:B------:R-:W-:Y:S02]  /*01f0*/  IADD3 R19, PT, PT, R11.reuse, 0x1, RZ ;  /* 0x000000010b137810 */ /* 0x040fe40007ffe0ff */
[----:B------:R-:W-:Y:S02]  /*0200*/  ISETP.LT.OR P4, PT, R11, RZ, P4 ;  /* 0x000000ff0b00720c */ /* 0x000fe40002781670 */
[----:B------:R-:W-:-:S04]  /*0210*/  ISETP.GE.AND P0, PT, R19, R6, PT ;  /* 0x000000061300720c */ /* 0x000fc80003f06270 */
[----:B------:R-:W-:-:S07]  /*0220*/  ISETP.LT.OR P0, PT, R19, RZ, P0 ;  /* 0x000000ff1300720c */ /* 0x000fce0000701670 */
[----:B------:R-:W0:Y:S01]  /*0230*/  @!P4 LDC.64 R16, c[0x0][0x380] ;  /* 0x0000e000ff10cb82 */ /* 0x000e220000000a00 */
[----:B------:R-:W2:Y:S05]  /*0240*/  @!P4 LDG.E R10, desc[UR6][R12.64] ;  /* 0x000000060c0ac981 */ /* 0x000eaa000c1e1900 */
[----:B------:R-:W3:Y:S02]  /*0250*/  @!P0 LDG.E R22, desc[UR6][R12.64+0x4] ;  /* 0x000004060c168981 */ /* 0x000ee4000c1e1900 */
[----:B------:R-:W1:Y:S01]  /*0260*/  @!P0 LDC.64 R14, c[0x0][0x380] ;  /* 0x0000e000ff0e8b82 */ /* 0x000e620000000a00 */
[----:B0-----:R-:W-:-:S06]  /*0270*/  @!P4 IMAD.WIDE.U32 R16, R11, 0x4, R16 ;  /* 0x000000040b10c825 */ /* 0x001fcc00078e0010 */
[----:B------:R-:W2:Y:S01]  /*0280*/  @!P4 LDG.E R17, desc[UR6][R16.64] ;  /* 0x000000061011c981 */ /* 0x000ea2000c1e1900 */
[----:B-1----:R-:W-:-:S05]  /*0290*/  @!P0 IMAD.WIDE.U32 R18, R19, 0x4, R14 ;  /* 0x0000000413128825 */ /* 0x002fca00078e000e */
[----:B------:R0:W3:Y:S01]  /*02a0*/  @!P0 LDG.E R14, desc[UR6][R18.64] ;  /* 0x00000006120e8981 */ /* 0x0000e2000c1e1900 */
[C---:B------:R-:W-:Y:S01]  /*02b0*/  VIADD R15, R11.reuse, 0x2 ;  /* 0x000000020b0f7836 */ /* 0x040fe20000000000 */
[----:B------:R-:W-:-:S04]  /*02c0*/  IADD3 R23, PT, PT, R11, 0x3, RZ ;  /* 0x000000030b177810 */ /* 0x000fc80007ffe0ff */
[-C--:B------:R-:W-:Y:S02]  /*02d0*/  ISETP.GE.AND P1, PT, R15, R6.reuse, PT ;  /* 0x000000060f00720c */ /* 0x080fe40003f26270 */
[-C--:B------:R-:W-:Y:S02]  /*02e0*/  ISETP.GE.AND P2, PT, R23, R6.reuse, PT ;  /* 0x000000061700720c */ /* 0x080fe40003f46270 */
[----:B------:R-:W-:Y:S01]  /*02f0*/  ISETP.LT.OR P1, PT, R15, RZ, P1 ;  /* 0x000000ff0f00720c */ /* 0x000fe20000f21670 */
[----:B------:R-:W-:Y:S01]  /*0300*/  VIADD R25, R11, 0x4 ;  /* 0x000000040b197836 */ /* 0x000fe20000000000 */
[----:B------:R-:W-:Y:S02]  /*0310*/  ISETP.LT.OR P2, PT, R23, RZ, P2 ;  /* 0x000000ff1700720c */ /* 0x000fe40001741670 */
[----:B------:R-:W-:Y:S02]  /*0320*/  IADD3 R7, PT, PT, R11, 0x5, RZ ;  /* 0x000000050b077810 */ /* 0x000fe40007ffe0ff */
[----:B------:R-:W-:-:S02]  /*0330*/  ISETP.GE.AND P3, PT, R25, R6, PT ;  /* 0x000000061900720c */ /* 0x000fc40003f66270 */
[----:B------:R-:W-:Y:S02]  /*0340*/  ISETP.GE.AND P5, PT, R7, R6, PT ;  /* 0x000000060700720c */ /* 0x000fe40003fa6270 */
[----:B------:R-:W-:-:S03]  /*0350*/  ISETP.LT.OR P3, PT, R25, RZ, P3 ;  /* 0x000000ff1900720c */ /* 0x000fc60001f61670 */
[----:B------:R-:W1:Y:S01]  /*0360*/  @!P1 LDC.64 R20, c[0x0][0x380] ;  /* 0x0000e000ff149b82 */ /* 0x000e620000000a00 */
[----:B------:R-:W-:Y:S01]  /*0370*/  VIADD R29, R11, 0x6 ;  /* 0x000000060b1d7836 */ /* 0x000fe20000000000 */
[----:B------:R-:W-:Y:S02]  /*0380*/  ISETP.LT.OR P5, PT, R7, RZ, P5 ;  /* 0x000000ff0700720c */ /* 0x000fe40002fa1670 */
[----:B------:R-:W-:-:S04]  /*0390*/  IADD3 R24, PT, PT, R11, 0x7, RZ ;  /* 0x000000070b187810 */ /* 0x000fc80007ffe0ff */
[----:B0-----:R-:W0:Y:S02]  /*03a0*/  @!P2 LDC.64 R18, c[0x0][0x380] ;  /* 0x0000e000ff12ab82 */ /* 0x001e240000000a00 */
[----:B------:R-:W4:Y:S01]  /*03b0*/  @!P3 LDG.E R26, desc[UR6][R12.64+0x10] ;  /* 0x000010060c1ab981 */ /* 0x000f22000c1e1900 */
[----:B-1----:R-:W-:-:S06]  /*03c0*/  @!P1 IMAD.WIDE.U32 R20, R15, 0x4, R20 ;  /* 0x000000040f149825 */ /* 0x002fcc00078e0014 */
[----:B------:R-:W5:Y:S01]  /*03d0*/  @!P1 LDG.E R21, desc[UR6][R20.64] ;  /* 0x0000000614159981 */ /* 0x000f62000c1e1900 */
[----:B0-----:R-:W-:-:S06]  /*03e0*/  @!P2 IMAD.WIDE.U32 R18, R23, 0x4, R18 ;  /* 0x000000041712a825 */ /* 0x001fcc00078e0012 */
[----:B------:R-:W4:Y:S01]  /*03f0*/  @!P2 LDG.E R19, desc[UR6][R18.64] ;  /* 0x000000061213a981 */ /* 0x000f22000c1e1900 */
[----:B--2---:R-:W-:Y:S01]  /*0400*/  @!P4 FFMA R0, R17, R10, R0 ;  /* 0x0000000a1100c223 */ /* 0x004fe20000000000 */
[C---:B------:R-:W-:Y:S01]  /*0410*/  ISETP.GE.AND P4, PT, R29.reuse, R6, PT ;  /* 0x000000061d00720c */ /* 0x040fe20003f86270 */
[----:B------:R-:W0:Y:S03]  /*0420*/  @!P3 LDC.64 R16, c[0x0][0x380] ;  /* 0x0000e000ff10bb82 */ /* 0x000e260000000a00 */
[----:B------:R-:W-:Y:S01]  /*0430*/  ISETP.LT.OR P4, PT, R29, RZ, P4 ;  /* 0x000000ff1d00720c */ /* 0x000fe20002781670 */
[----:B---3--:R-:W-:Y:S01]  /*0440*/  @!P0 FFMA R0, R14, R22, R0 ;  /* 0x000000160e008223 */ /* 0x008fe20000000000 */
[----:B------:R-:W-:-:S03]  /*0450*/  ISETP.GE.AND P0, PT, R24, R6, PT ;  /* 0x000000061800720c */ /* 0x000fc60003f06270 */
[----:B------:R-:W1:Y:S01]  /*0460*/  @!P5 LDC.64 R10, c[0x0][0x380] ;  /* 0x0000e000ff0adb82 */ /* 0x000e620000000a00 */
[----:B------:R-:W-:-:S07]  /*0470*/  ISETP.LT.OR P0, PT, R24, RZ, P0 ;  /* 0x000000ff1800720c */ /* 0x000fce0000701670 */
[----:B------:R-:W2:Y:S01]  /*0480*/  @!P4 LDC.64 R14, c[0x0][0x380] ;  /* 0x0000e000ff0ecb82 */ /* 0x000ea20000000a00 */
[----:B------:R-:W3:Y:S05]  /*0490*/  @!P4 LDG.E R18, desc[UR6][R12.64+0x18] ;  /* 0x000018060c12c981 */ /* 0x000eea000c1e1900 */
[----:B------:R-:W3:Y:S02]  /*04a0*/  @!P0 LDG.E R20, desc[UR6][R12.64+0x1c] ;  /* 0x00001c060c148981 */ /* 0x000ee4000c1e1900 */
[----:B------:R-:W2:Y:S01]  /*04b0*/  @!P0 LDC.64 R22, c[0x0][0x380] ;  /* 0x0000e000ff168b82 */ /* 0x000ea20000000a00 */
[----:B0-----:R-:W-:Y:S02]  /*04c0*/  @!P3 IMAD.WIDE.U32 R16, R25, 0x4, R16 ;  /* 0x000000041910b825 */ /* 0x001fe400078e0010 */
[----:B------:R-:W5:Y:S04]  /*04d0*/  @!P1 LDG.E R25, desc[UR6][R12.64+0x8] ;  /* 0x000008060c199981 */ /* 0x000f68000c1e1900 */
[----:B------:R-:W3:Y:S01]  /*04e0*/  @!P3 LDG.E R17, desc[UR6][R16.64] ;  /* 0x000000061011b981 */ /* 0x000ee2000c1e1900 */
[----:B-1----:R-:W-:-:S03]  /*04f0*/  @!P5 IMAD.WIDE.U32 R10, R7, 0x4, R10 ;  /* 0x00000004070ad825 */ /* 0x002fc600078e000a */
[----:B------:R-:W4:Y:S04]  /*0500*/  @!P2 LDG.E R7, desc[UR6][R12.64+0xc] ;  /* 0x00000c060c07a981 */ /* 0x000f28000c1e1900 */
[----:B------:R-:W3:Y:S01]  /*0510*/  @!P5 LDG.E R11, desc[UR6][R10.64] ;  /* 0x000000060a0bd981 */ /* 0x000ee2000c1e1900 */
[----:B--2---:R-:W-:-:S03]  /*0520*/  @!P4 IMAD.WIDE.U32 R14, R29, 0x4, R14 ;  /* 0x000000041d0ec825 */ /* 0x004fc600078e000e */
[----:B------:R-:W2:Y:S04]  /*0530*/  @!P5 LDG.E R29, desc[UR6][R12.64+0x14] ;  /* 0x000014060c1dd981 */ /* 0x000ea8000c1e1900 */
[----:B------:R-:W2:Y:S01]  /*0540*/  @!P4 LDG.E R15, desc[UR6][R14.64] ;  /* 0x000000060e0fc981 */ /* 0x000ea2000c1e1900 */
[----:B------:R-:W-:-:S06]  /*0550*/  @!P0 IMAD.WIDE.U32 R22, R24, 0x4, R22 ;  /* 0x0000000418168825 */ /* 0x000fcc00078e0016 */
[----:B------:R-:W2:Y:S01]  /*0560*/  @!P0 LDG.E R23, desc[UR6][R22.64] ;  /* 0x0000000616178981 */ /* 0x000ea2000c1e1900 */
[----:B------:R-:W-:Y:S02]  /*0570*/  VIADD R27, R27, 0x8 ;  /* 0x000000081b1b7836 */ /* 0x000fe40000000000 */
[----:B-----5:R-:W-:-:S03]  /*0580*/  @!P1 FFMA R0, R21, R25, R0 ;  /* 0x0000001915009223 */ /* 0x020fc60000000000 */
[----:B------:R-:W-:Y:S01]  /*0590*/  ISETP.NE.AND P1, PT, R27, R4, PT ;  /* 0x000000041b00720c */ /* 0x000fe20003f25270 */
[----:B----4-:R-:W-:-:S04]  /*05a0*/  @!P2 FFMA R0, R19, R7, R0 ;  /* 0x000000071300a223 */ /* 0x010fc80000000000 */
[----:B---3--:R-:W-:-:S04]  /*05b0*/  @!P3 FFMA R0, R17, R26, R0 ;  /* 0x0000001a1100b223 */ /* 0x008fc80000000000 */
[----:B--2---:R-:W-:-:S04]  /*05c0*/  @!P5 FFMA R0, R11, R29, R0 ;  /* 0x0000001d0b00d223 */ /* 0x004fc80000000000 */
[----:B------:R-:W-:-:S04]  /*05d0*/  @!P4 FFMA R0, R15, R18, R0 ;  /* 0x000000120f00c223 */ /* 0x000fc80000000000 */
[----:B------:R-:W-:Y:S01]  /*05e0*/  @!P0 FFMA R0, R23, R20, R0 ;  /* 0x0000001417008223 */ /* 0x000fe20000000000 */
[----:B------:R-:W-:Y:S06]  /*05f0*/  @P1 BRA `(.L_x_22) ;  /* 0xfffffff800ec1947 */ /* 0x000fec000383ffff */
.L_x_21:
[----:B------:R-:W-:Y:S05]  /*0600*/  @!P6 BRA `(.L_x_20) ;  /* 0x000000040030e947 */ /* 0x000fea0003800000 */
[----:B------:R-:W0:Y:S01]  /*0610*/  LDCU UR4, c[0x0][0x39c] ;  /* 0x00007380ff0477ac */ /* 0x000e220008000800 */
[----:B------:R-:W-:Y:S01]  /*0620*/  ISETP.GE.U32.AND P0, PT, R2, 0x4, PT ;  /* 0x000000040200780c */ /* 0x000fe20003f06070 */
[----:B0-----:R-:W-:-:S04]  /*0630*/  ULOP3.LUT UR5, UR4, 0x3, URZ, 0xc0, !UPT ;  /* 0x0000000304057892 */ /* 0x001fc8000f8ec0ff */
[----:B------:R-:W-:-:S08]  /*0640*/  UISETP.NE.AND UP0, UPT, UR5, URZ, UPT ;  /* 0x000000ff0500728c */ /* 0x000fd0000bf05270 */
[----:B------:R-:W-:Y:S05]  /*0650*/  @!P0 BRA `(.L_x_23) ;  /* 0x00000000008c8947 */ /* 0x000fea0003800000 */
[----:B------:R-:W-:Y:S01]  /*0660*/  IADD3 R19, PT, PT, R5, R4, RZ ;  /* 0x0000000405137210 */ /* 0x000fe20007ffe0ff */
[----:B------:R-:W0:Y:S03]  /*0670*/  LDC.64 R12, c[0x0][0x388] ;  /* 0x0000e200ff0c7b82 */ /* 0x000e260000000a00 */
[CC--:B------:R-:W-:Y:S01]  /*0680*/  ISETP.GE.AND P0, PT, R19.reuse, R6.reuse, PT ;  /* 0x000000061300720c */ /* 0x0c0fe20003f06270 */
[C---:B------:R-:W-:Y:S01]  /*0690*/  VIADD R21, R19.reuse, 0x1 ;  /* 0x0000000113157836 */ /* 0x040fe20000000000 */
[C---:B------:R-:W-:Y:S01]  /*06a0*/  IADD3 R23, PT, PT, R19.reuse, 0x2, RZ ;  /* 0x0000000213177810 */ /* 0x040fe20007ffe0ff */
[C---:B------:R-:W-:Y:S01]  /*06b0*/  VIADD R7, R19.reuse, 0x3 ;  /* 0x0000000313077836 */ /* 0x040fe20000000000 */
[----:B------:R-:W-:Y:S02]  /*06c0*/  ISETP.LT.OR P0, PT, R19, RZ, P0 ;  /* 0x000000ff1300720c */ /* 0x000fe40000701670 */
[----:B------:R-:W-:-:S02]  /*06d0*/  ISETP.GE.AND P1, PT, R21, R6, PT ;  /* 0x000000061500720c */ /* 0x000fc40003f26270 */
[-C--:B------:R-:W-:Y:S02]  /*06e0*/  ISETP.GE.AND P2, PT, R23, R6.reuse, PT ;  /* 0x000000061700720c */ /* 0x080fe40003f46270 */
[----:B------:R-:W-:Y:S02]  /*06f0*/  ISETP.LT.OR P1, PT, R21, RZ, P1 ;  /* 0x000000ff1500720c */ /* 0x000fe40000f21670 */
[----:B------:R-:W-:Y:S02]  /*0700*/  ISETP.LT.OR P2, PT, R23, RZ, P2 ;  /* 0x000000ff1700720c */ /* 0x000fe40001741670 */
[----:B------:R-:W-:-:S03]  /*0710*/  ISETP.GE.AND P3, PT, R7, R6, PT ;  /* 0x000000060700720c */ /* 0x000fc60003f66270 */
[----:B------:R-:W1:Y:S01]  /*0720*/  @!P0 LDC.64 R16, c[0x0][0x380] ;  /* 0x0000e000ff108b82 */ /* 0x000e620000000a00 */
[----:B------:R-:W-:Y:S01]  /*0730*/  ISETP.LT.OR P3, PT, R7, RZ, P3 ;  /* 0x000000ff0700720c */ /* 0x000fe20001f61670 */
[----:B0-----:R-:W-:-:S06]  /*0740*/  IMAD.WIDE.U32 R12, R4, 0x4, R12 ;  /* 0x00000004040c7825 */ /* 0x001fcc00078e000c */
[----:B------:R-:W0:Y:S01]  /*0750*/  @!P1 LDC.64 R14, c[0x0][0x380] ;  /* 0x0000e000ff0e9b82 */ /* 0x000e220000000a00 */
[----:B------:R-:W2:Y:S04]  /*0760*/  @!P0 LDG.E R2, desc[UR6][R12.64] ;  /* 0x000000060c028981 */ /* 0x000ea8000c1e1900 */
[----:B------:R-:W3:Y:S03]  /*0770*/  @!P1 LDG.E R18, desc[UR6][R12.64+0x4] ;  /* 0x000004060c129981 */ /* 0x000ee6000c1e1900 */
[----:B------:R-:W4:Y:S08]  /*0780*/  @!P2 LDC.64 R10, c[0x0][0x380] ;  /* 0x0000e000ff0aab82 */ /* 0x000f300000000a00 */
[----:B------:R-:W5:Y:S01]  /*0790*/  @!P3 LDC.64 R8, c[0x0][0x380] ;  /* 0x0000e000ff08bb82 */ /* 0x000f620000000a00 */
[----:B-1----:R-:W-:-:S02]  /*07a0*/  @!P0 IMAD.WIDE.U32 R16, R19, 0x4, R16 ;  /* 0x0000000413108825 */ /* 0x002fc400078e0010 */
[----:B------:R-:W3:Y:S04]  /*07b0*/  @!P3 LDG.E R19, desc[UR6][R12.64+0xc] ;  /* 0x00000c060c13b981 */ /* 0x000ee8000c1e1900 */
[----:B------:R-:W2:Y:S01]  /*07c0*/  @!P0 LDG.E R17, desc[UR6][R16.64] ;  /* 0x0000000610118981 */ /* 0x000ea2000c1e1900 */
[----:B0-----:R-:W-:-:S06]  /*07d0*/  @!P1 IMAD.WIDE.U32 R14, R21, 0x4, R14 ;  /* 0x00000004150e9825 */ /* 0x001fcc00078e000e */
[----:B------:R-:W3:Y:S01]  /*07e0*/  @!P1 LDG.E R15, desc[UR6][R14.64] ;  /* 0x000000060e0f9981 */ /* 0x000ee2000c1e1900 */
[----:B----4-:R-:W-:-:S06]  /*07f0*/  @!P2 IMAD.WIDE.U32 R10, R23, 0x4, R10 ;  /* 0x00000004170aa825 */ /* 0x010fcc00078e000a */
[----:B------:R-:W4:Y:S01]  /*0800*/  @!P2 LDG.E R11, desc[UR6][R10.64] ;  /* 0x000000060a0ba981 */ /* 0x000f22000c1e1900 */
[----:B-----5:R-:W-:-:S03]  /*0810*/  @!P3 IMAD.WIDE.U32 R8, R7, 0x4, R8 ;  /* 0x000000040708b825 */ /* 0x020fc600078e0008 */
[----:B------:R-:W4:Y:S04]  /*0820*/  @!P2 LDG.E R7, desc[UR6][R12.64+0x8] ;  /* 0x000008060c07a981 */ /* 0x000f28000c1e1900 */
[----:B------:R-:W5:Y:S01]  /*0830*/  @!P3 LDG.E R9, desc[UR6][R8.64] ;  /* 0x000000060809b981 */ /* 0x000f62000c1e1900 */
[----:B------:R-:W-:Y:S01]  /*0840*/  IADD3 R4, PT, PT, R4, 0x4, RZ ;  /* 0x0000000404047810 */ /* 0x000fe20007ffe0ff */
[----:B--2---:R-:W-:-:S04]  /*0850*/  @!P0 FFMA R0, R17, R2, R0 ;  /* 0x0000000211008223 */ /* 0x004fc80000000000 */
[----:B---3--:R-:W-:-:S04]  /*0860*/  @!P1 FFMA R0, R15, R18, R0 ;  /* 0x000000120f009223 */ /* 0x008fc80000000000 */
[----:B----4-:R-:W-:-:S04]  /*0870*/  @!P2 FFMA R0, R11, R7, R0 ;  /* 0x000000070b00a223 */ /* 0x010fc80000000000 */
[----:B-----5:R-:W-:-:S07]  /*0880*/  @!P3 FFMA R0, R9, R19, R0 ;  /* 0x000000130900b223 */ /* 0x020fce0000000000 */
.L_x_23:
[----:B------:R-:W-:Y:S05]  /*0890*/  BRA.U !UP0, `(.L_x_20) ;  /* 0x00000001088c7547 */ /* 0x000fea000b800000 */
[----:B------:R-:W-:Y:S02]  /*08a0*/  UISETP.NE.AND UP0, UPT, UR5, 0x1, UPT ;  /* 0x000000010500788c */ /* 0x000fe4000bf05270 */
[----:B------:R-:W-:-:S04]  /*08b0*/  ULOP3.LUT UR4, UR4, 0x1, URZ, 0xc0, !UPT ;  /* 0x0000000104047892 */ /* 0x000fc8000f8ec0ff */
[----:B------:R-:W-:-:S03]  /*08c0*/  UISETP.NE.U32.AND UP1, UPT, UR4, 0x1, UPT ;  /* 0x000000010400788c */ /* 0x000fc6000bf25070 */
[----:B------:R-:W-:Y:S08]  /*08d0*/  BRA.U !UP0, `(.L_x_24) ;  /* 0x00000001084c7547 */ /* 0x000ff0000b800000 */
[----:B------:R-:W-:Y:S01]  /*08e0*/  IMAD.IADD R17, R5, 0x1, R4 ;  /* 0x0000000105117824 */ /* 0x000fe200078e0204 */
[----:B------:R-:W0:Y:S04]  /*08f0*/  LDC.64 R8, c[0x0][0x388] ;  /* 0x0000e200ff087b82 */ /* 0x000e280000000a00 */
[CC--:B------:R-:W-:Y:S02]  /*0900*/  ISETP.GE.AND P0, PT, R17.reuse, R6.reuse, PT ;  /* 0x000000061100720c */ /* 0x0c0fe40003f06270 */
[C---:B------:R-:W-:Y:S02]  /*0910*/  IADD3 R7, PT, PT, R17.reuse, 0x1, RZ ;  /* 0x0000000111077810 */ /* 0x040fe40007ffe0ff */
[----:B------:R-:W-:Y:S02]  /*0920*/  ISETP.LT.OR P0, PT, R17, RZ, P0 ;  /* 0x000000ff1100720c */ /* 0x000fe40000701670 */
[----:B------:R-:W-:-:S04]  /*0930*/  ISETP.GE.AND P1, PT, R7, R6, PT ;  /* 0x000000060700720c */ /* 0x000fc80003f26270 */
[----:B------:R-:W-:-:S07]  /*0940*/  ISETP.LT.OR P1, PT, R7, RZ, P1 ;  /* 0x000000ff0700720c */ /* 0x000fce0000f21670 */
[----:B------:R-:W1:Y:S01]  /*0950*/  @!P0 LDC.64 R10, c[0x0][0x380] ;  /* 0x0000e000ff0a8b82 */ /* 0x000e620000000a00 */
[----:B0-----:R-:W-:-:S07]  /*0960*/  IMAD.WIDE.U32 R12, R4, 0x4, R8 ;  /* 0x00000004040c7825 */ /* 0x001fce00078e0008 */
[----:B------:R-:W0:Y:S01]  /*0970*/  @!P1 LDC.64 R14, c[0x0][0x380] ;  /* 0x0000e000ff0e9b82 */ /* 0x000e220000000a00 */
[----:B------:R-:W2:Y:S01]  /*0980*/  @!P0 LDG.E R2, desc[UR6][R12.64] ;  /* 0x000000060c028981 */ /* 0x000ea2000c1e1900 */
[----:B-1----:R-:W-:-:S06]  /*0990*/  @!P0 IMAD.WIDE.U32 R8, R17, 0x4, R10 ;  /* 0x0000000411088825 */ /* 0x002fcc00078e000a */
[----:B------:R-:W2:Y:S01]  /*09a0*/  @!P0 LDG.E R9, desc[UR6][R8.64] ;  /* 0x0000000608098981 */ /* 0x000ea2000c1e1900 */
[----:B0-----:R-:W-:-:S03]  /*09b0*/  @!P1 IMAD.WIDE.U32 R10, R7, 0x4, R14 ;  /* 0x00000004070a9825 */ /* 0x001fc600078e000e */
[----:B------:R-:W3:Y:S04]  /*09c0*/  @!P1 LDG.E R7, desc[UR6][R12.64+0x4] ;  /* 0x000004060c079981 */ /* 0x000ee8000c1e1900 */
[----:B------:R-:W3:Y:S01]  /*09d0*/  @!P1 LDG.E R11, desc[UR6][R10.64] ;  /* 0x000000060a0b9981 */ /* 0x000ee2000c1e1900 */
[----:B------:R-:W-:Y:S02]  /*09e0*/  VIADD R4, R4, 0x2 ;  /* 0x0000000204047836 */ /* 0x000fe40000000000 */
[----:B--2---:R-:W-:-:S04]  /*09f0*/  @!P0 FFMA R0, R9, R2, R0 ;  /* 0x0000000209008223 */ /* 0x004fc80000000000 */
[----:B---3--:R-:W-:-:S07]  /*0a00*/  @!P1 FFMA R0, R11, R7, R0 ;  /* 0x000000070b009223 */ /* 0x008fce0000000000 */
.L_x_24:
[----:B------:R-:W-:Y:S05]  /*0a10*/  BRA.U UP1, `(.L_x_20) ;  /* 0x00000001012c7547 */ /* 0x000fea000b800000 */
[----:B------:R-:W-:-:S04]  /*0a20*/  IADD3 R5, PT, PT, R5, R4, RZ ;  /* 0x0000000405057210 */ /* 0x000fc80007ffe0ff */
[----:B------:R-:W-:-:S04]  /*0a30*/  ISETP.GE.AND P0, PT, R5, R6, PT ;  /* 0x000000060500720c */ /* 0x000fc80003f06270 */
[----:B------:R-:W-:-:S13]  /*0a40*/  ISETP.LT.OR P0, PT, R5, RZ, P0 ;  /* 0x000000ff0500720c */ /* 0x000fda0000701670 */
[----:B------:R-:W-:Y:S05]  /*0a50*/  @P0 BRA `(.L_x_20) ;  /* 0x00000000001c0947 */ /* 0x000fea0003800000 */
[----:B------:R-:W0:Y:S08]  /*0a60*/  LDC.64 R6, c[0x0][0x380] ;  /* 0x0000e000ff067b82 */ /* 0x000e300000000a00 */
[----:B------:R-:W1:Y:S01]  /*0a70*/  LDC.64 R8, c[0x0][0x388] ;  /* 0x0000e200ff087b82 */ /* 0x000e620000000a00 */
[----:B0-----:R-:W-:-:S06]  /*0a80*/  IMAD.WIDE.U32 R6, R5, 0x4, R6 ;  /* 0x0000000405067825 */ /* 0x001fcc00078e0006 */
[----:B------:R-:W2:Y:S01]  /*0a90*/  LDG.E R7, desc[UR6][R6.64] ;  /* 0x0000000606077981 */ /* 0x000ea2000c1e1900 */
[----:B-1----:R-:W-:-:S06]  /*0aa0*/  IMAD.WIDE.U32 R4, R4, 0x4, R8 ;  /* 0x0000000404047825 */ /* 0x002fcc00078e0008 */
[----:B------:R-:W2:Y:S02]  /*0ab0*/  LDG.E R4, desc[UR6][R4.64] ;  /* 0x0000000604047981 */ /* 0x000ea4000c1e1900 */
[----:B--2---:R-:W-:-:S07]  /*0ac0*/  FFMA R0, R7, R4, R0 ;  /* 0x0000000407007223 */ /* 0x004fce0000000000 */
.L_x_20:
[----:B------:R-:W-:Y:S05]  /*0ad0*/  BSYNC.RECONVERGENT B0 ;  /* 0x0000000000007941 */ /* 0x000fea0003800200 */
.L_x_19:
[----:B------:R-:W0:Y:S02]  /*0ae0*/  LDC.64 R4, c[0x0][0x390] ;  /* 0x0000e400ff047b82 */ /* 0x000e240000000a00 */
[----:B0-----:R-:W-:-:S05]  /*0af0*/  IMAD.WIDE R2, R3, 0x4, R4 ;  /* 0x0000000403027825 */ /* 0x001fca00078e0204 */
[----:B------:R-:W-:Y:S01]  /*0b00*/  STG.E desc[UR6][R2.64], R0 ;  /* 0x0000000002007986 */ /* 0x000fe2000c101906 */
[----:B------:R-:W-:Y:S05]  /*0b10*/  EXIT ;  /* 0x000000000000794d */ /* 0x000fea0003800000 */
.L_x_25:
        /* <DEDUP_REMOVED lines=14> */
.L_x_28:


//--------------------- .nv.shared._Z13tiled_conv_1dPfS_S_ii --------------------------
	.section	.nv.shared._Z13tiled_conv_1dPfS_S_ii,"aw",@nobits
	.sectionflags	@""
	.align	4
.nv.shared._Z13tiled_conv_1dPfS_S_ii:
	.zero		5120


//--------------------- .nv.shared.reserved.0     --------------------------
	.section	.nv.shared.reserved.0,"aw",@nobits
	.weak		__nv_reservedSMEM_offset_0_alias
	.size		__nv_reservedSMEM_offset_0_alias, 0, 64
	.other		__nv_reservedSMEM_offset_0_alias,@"STO_CUDA_RESERVED_SHARED STV_DEFAULT"
__nv_reservedSMEM_offset_0_alias:
	.zero		0
	.zero		64


//--------------------- .nv.constant0._Z13tiled_conv_1dPfS_S_ii --------------------------
	.section	.nv.constant0._Z13tiled_conv_1dPfS_S_ii,"a",@progbits
	.sectionflags	@""
	.align	4
.nv.constant0._Z13tiled_conv_1dPfS_S_ii:
	.zero		928


//--------------------- .nv.constant0._Z14simple_conv_2dPfS_S_iii --------------------------
	.section	.nv.constant0._Z14simple_conv_2dPfS_S_iii,"a",@progbits
	.sectionflags	@""
	.align	4
.nv.constant0._Z14simple_conv_2dPfS_S_iii:
	.zero		932


//--------------------- .nv.constant0._Z14simple_conv_1dPfS_S_ii --------------------------
	.section	.nv.constant0._Z14simple_conv_1dPfS_S_ii,"a",@progbits
	.sectionflags	@""
	.align	4
.nv.constant0._Z14simple_conv_1dPfS_S_ii:
	.zero		928


//--------------------- SYMBOLS --------------------------

	.type		.nv.reservedSmem.offset0,@object
	.size		.nv.reservedSmem.offset0,0x4
	.type		.nv.reservedSmem.cap,@object
	.size		.nv.reservedSmem.cap,0x4
